//
// Generated by NVIDIA NVVM Compiler
//
// Compiler Build ID: CL-36424714
// Cuda compilation tools, release 13.0, V13.0.88
// Based on NVVM 20.0.0
//

.version 9.0
.target sm_100
.address_size 64

	// .globl	_Z11run_biddingiPfPiS0_S0_S_S0_S0_S_f

.visible .entry _Z11run_biddingiPfPiS0_S0_S_S0_S0_S_f(
	.param .u32 _Z11run_biddingiPfPiS0_S0_S_S0_S0_S_f_param_0,
	.param .u64 .ptr .align 1 _Z11run_biddingiPfPiS0_S0_S_S0_S0_S_f_param_1,
	.param .u64 .ptr .align 1 _Z11run_biddingiPfPiS0_S0_S_S0_S0_S_f_param_2,
	.param .u64 .ptr .align 1 _Z11run_biddingiPfPiS0_S0_S_S0_S0_S_f_param_3,
	.param .u64 .ptr .align 1 _Z11run_biddingiPfPiS0_S0_S_S0_S0_S_f_param_4,
	.param .u64 .ptr .align 1 _Z11run_biddingiPfPiS0_S0_S_S0_S0_S_f_param_5,
	.param .u64 .ptr .align 1 _Z11run_biddingiPfPiS0_S0_S_S0_S0_S_f_param_6,
	.param .u64 .ptr .align 1 _Z11run_biddingiPfPiS0_S0_S_S0_S0_S_f_param_7,
	.param .u64 .ptr .align 1 _Z11run_biddingiPfPiS0_S0_S_S0_S0_S_f_param_8,
	.param .f32 _Z11run_biddingiPfPiS0_S0_S_S0_S0_S_f_param_9
)
{
	.reg .pred 	%p<42>;
	.reg .b32 	%r<78>;
	.reg .b32 	%f<135>;
	.reg .b64 	%rd<37>;

	ld.param.u32 	%r27, [_Z11run_biddingiPfPiS0_S0_S_S0_S0_S_f_param_0];
	ld.param.u64 	%rd6, [_Z11run_biddingiPfPiS0_S0_S_S0_S0_S_f_param_1];
	ld.param.u64 	%rd7, [_Z11run_biddingiPfPiS0_S0_S_S0_S0_S_f_param_4];
	ld.param.u64 	%rd8, [_Z11run_biddingiPfPiS0_S0_S_S0_S0_S_f_param_5];
	ld.param.u64 	%rd9, [_Z11run_biddingiPfPiS0_S0_S_S0_S0_S_f_param_7];
	ld.param.u64 	%rd10, [_Z11run_biddingiPfPiS0_S0_S_S0_S0_S_f_param_8];
	ld.param.f32 	%f26, [_Z11run_biddingiPfPiS0_S0_S_S0_S0_S_f_param_9];
	cvta.to.global.u64 	%rd1, %rd10;
	mov.u32 	%r28, %ntid.x;
	mov.u32 	%r29, %ctaid.x;
	mov.u32 	%r30, %tid.x;
	mad.lo.s32 	%r1, %r28, %r29, %r30;
	setp.ge.s32 	%p1, %r1, %r27;
	@%p1 bra 	$L__BB0_16;
	cvta.to.global.u64 	%rd11, %rd7;
	mul.wide.s32 	%rd12, %r1, 4;
	add.s64 	%rd13, %rd11, %rd12;
	ld.global.u32 	%r31, [%rd13];
	setp.ne.s32 	%p2, %r31, -1;
	@%p2 bra 	$L__BB0_16;
	mul.lo.s32 	%r2, %r1, %r27;
	cvta.to.global.u64 	%rd14, %rd6;
	mul.wide.s32 	%rd15, %r2, 4;
	add.s64 	%rd2, %rd14, %rd15;
	ld.global.f32 	%f28, [%rd2];
	ld.global.f32 	%f29, [%rd1];
	sub.f32 	%f133, %f28, %f29;
	setp.lt.s32 	%p3, %r27, 2;
	mov.f32 	%f134, 0fC47A0000;
	mov.b32 	%r77, 0;
	@%p3 bra 	$L__BB0_15;
	add.s32 	%r3, %r27, -1;
	add.s32 	%r36, %r27, -2;
	and.b32  	%r4, %r3, 7;
	setp.lt.u32 	%p4, %r36, 7;
	mov.b32 	%r77, 0;
	mov.f32 	%f134, 0fC47A0000;
	mov.b32 	%r72, 1;
	@%p4 bra 	$L__BB0_7;
	and.b32  	%r5, %r3, -8;
	add.s64 	%rd36, %rd1, 16;
	mov.f32 	%f134, 0fC47A0000;
	mov.b32 	%r66, 0;
	mov.u32 	%r77, %r66;
$L__BB0_5:
	.pragma "nounroll";
	add.s32 	%r38, %r66, 1;
	mul.wide.s32 	%rd16, %r38, 4;
	add.s64 	%rd17, %rd2, %rd16;
	ld.global.f32 	%f33, [%rd17];
	ld.global.f32 	%f34, [%rd36+-12];
	sub.f32 	%f35, %f33, %f34;
	setp.gt.f32 	%p5, %f35, %f133;
	setp.gt.f32 	%p6, %f35, %f134;
	selp.f32 	%f36, %f35, %f134, %p6;
	selp.b32 	%r39, %r38, %r77, %p5;
	selp.f32 	%f37, %f35, %f133, %p5;
	selp.f32 	%f38, %f133, %f36, %p5;
	ld.global.f32 	%f39, [%rd17+4];
	ld.global.f32 	%f40, [%rd36+-8];
	sub.f32 	%f41, %f39, %f40;
	setp.gt.f32 	%p7, %f41, %f37;
	setp.gt.f32 	%p8, %f41, %f38;
	selp.f32 	%f42, %f41, %f38, %p8;
	add.s32 	%r40, %r66, 2;
	selp.b32 	%r41, %r40, %r39, %p7;
	selp.f32 	%f43, %f41, %f37, %p7;
	selp.f32 	%f44, %f37, %f42, %p7;
	ld.global.f32 	%f45, [%rd17+8];
	ld.global.f32 	%f46, [%rd36+-4];
	sub.f32 	%f47, %f45, %f46;
	setp.gt.f32 	%p9, %f47, %f43;
	setp.gt.f32 	%p10, %f47, %f44;
	selp.f32 	%f48, %f47, %f44, %p10;
	add.s32 	%r42, %r66, 3;
	selp.b32 	%r43, %r42, %r41, %p9;
	selp.f32 	%f49, %f47, %f43, %p9;
	selp.f32 	%f50, %f43, %f48, %p9;
	ld.global.f32 	%f51, [%rd17+12];
	ld.global.f32 	%f52, [%rd36];
	sub.f32 	%f53, %f51, %f52;
	setp.gt.f32 	%p11, %f53, %f49;
	setp.gt.f32 	%p12, %f53, %f50;
	selp.f32 	%f54, %f53, %f50, %p12;
	add.s32 	%r44, %r66, 4;
	selp.b32 	%r45, %r44, %r43, %p11;
	selp.f32 	%f55, %f53, %f49, %p11;
	selp.f32 	%f56, %f49, %f54, %p11;
	ld.global.f32 	%f57, [%rd17+16];
	ld.global.f32 	%f58, [%rd36+4];
	sub.f32 	%f59, %f57, %f58;
	setp.gt.f32 	%p13, %f59, %f55;
	setp.gt.f32 	%p14, %f59, %f56;
	selp.f32 	%f60, %f59, %f56, %p14;
	add.s32 	%r46, %r66, 5;
	selp.b32 	%r47, %r46, %r45, %p13;
	selp.f32 	%f61, %f59, %f55, %p13;
	selp.f32 	%f62, %f55, %f60, %p13;
	ld.global.f32 	%f63, [%rd17+20];
	ld.global.f32 	%f64, [%rd36+8];
	sub.f32 	%f65, %f63, %f64;
	setp.gt.f32 	%p15, %f65, %f61;
	setp.gt.f32 	%p16, %f65, %f62;
	selp.f32 	%f66, %f65, %f62, %p16;
	add.s32 	%r48, %r66, 6;
	selp.b32 	%r49, %r48, %r47, %p15;
	selp.f32 	%f67, %f65, %f61, %p15;
	selp.f32 	%f68, %f61, %f66, %p15;
	ld.global.f32 	%f69, [%rd17+24];
	ld.global.f32 	%f70, [%rd36+12];
	sub.f32 	%f71, %f69, %f70;
	setp.gt.f32 	%p17, %f71, %f67;
	setp.gt.f32 	%p18, %f71, %f68;
	selp.f32 	%f72, %f71, %f68, %p18;
	add.s32 	%r50, %r66, 7;
	selp.b32 	%r51, %r50, %r49, %p17;
	selp.f32 	%f73, %f71, %f67, %p17;
	selp.f32 	%f74, %f67, %f72, %p17;
	ld.global.f32 	%f75, [%rd17+28];
	ld.global.f32 	%f76, [%rd36+16];
	sub.f32 	%f77, %f75, %f76;
	setp.gt.f32 	%p19, %f77, %f73;
	setp.gt.f32 	%p20, %f77, %f74;
	selp.f32 	%f78, %f77, %f74, %p20;
	add.s32 	%r66, %r66, 8;
	selp.b32 	%r77, %r66, %r51, %p19;
	selp.f32 	%f133, %f77, %f73, %p19;
	selp.f32 	%f134, %f73, %f78, %p19;
	add.s64 	%rd36, %rd36, 32;
	setp.ne.s32 	%p21, %r66, %r5;
	@%p21 bra 	$L__BB0_5;
	add.s32 	%r72, %r66, 1;
$L__BB0_7:
	setp.eq.s32 	%p22, %r4, 0;
	@%p22 bra 	$L__BB0_15;
	and.b32  	%r14, %r3, 3;
	setp.lt.u32 	%p23, %r4, 4;
	@%p23 bra 	$L__BB0_10;
	mul.wide.s32 	%rd18, %r72, 4;
	add.s64 	%rd19, %rd2, %rd18;
	ld.global.f32 	%f80, [%rd19];
	mul.wide.u32 	%rd20, %r72, 4;
	add.s64 	%rd21, %rd1, %rd20;
	ld.global.f32 	%f81, [%rd21];
	sub.f32 	%f82, %f80, %f81;
	setp.gt.f32 	%p24, %f82, %f133;
	setp.gt.f32 	%p25, %f82, %f134;
	selp.f32 	%f83, %f82, %f134, %p25;
	selp.b32 	%r53, %r72, %r77, %p24;
	selp.f32 	%f84, %f82, %f133, %p24;
	selp.f32 	%f85, %f133, %f83, %p24;
	add.s32 	%r54, %r72, 1;
	ld.global.f32 	%f86, [%rd19+4];
	ld.global.f32 	%f87, [%rd21+4];
	sub.f32 	%f88, %f86, %f87;
	setp.gt.f32 	%p26, %f88, %f84;
	setp.gt.f32 	%p27, %f88, %f85;
	selp.f32 	%f89, %f88, %f85, %p27;
	selp.b32 	%r55, %r54, %r53, %p26;
	selp.f32 	%f90, %f88, %f84, %p26;
	selp.f32 	%f91, %f84, %f89, %p26;
	add.s32 	%r56, %r72, 2;
	ld.global.f32 	%f92, [%rd19+8];
	ld.global.f32 	%f93, [%rd21+8];
	sub.f32 	%f94, %f92, %f93;
	setp.gt.f32 	%p28, %f94, %f90;
	setp.gt.f32 	%p29, %f94, %f91;
	selp.f32 	%f95, %f94, %f91, %p29;
	selp.b32 	%r57, %r56, %r55, %p28;
	selp.f32 	%f96, %f94, %f90, %p28;
	selp.f32 	%f97, %f90, %f95, %p28;
	add.s32 	%r58, %r72, 3;
	ld.global.f32 	%f98, [%rd19+12];
	ld.global.f32 	%f99, [%rd21+12];
	sub.f32 	%f100, %f98, %f99;
	setp.gt.f32 	%p30, %f100, %f96;
	setp.gt.f32 	%p31, %f100, %f97;
	selp.f32 	%f101, %f100, %f97, %p31;
	selp.b32 	%r77, %r58, %r57, %p30;
	selp.f32 	%f133, %f100, %f96, %p30;
	selp.f32 	%f134, %f96, %f101, %p30;
	add.s32 	%r72, %r72, 4;
$L__BB0_10:
	setp.eq.s32 	%p32, %r14, 0;
	@%p32 bra 	$L__BB0_15;
	setp.eq.s32 	%p33, %r14, 1;
	@%p33 bra 	$L__BB0_13;
	mul.wide.s32 	%rd22, %r72, 4;
	add.s64 	%rd23, %rd2, %rd22;
	ld.global.f32 	%f103, [%rd23];
	mul.wide.u32 	%rd24, %r72, 4;
	add.s64 	%rd25, %rd1, %rd24;
	ld.global.f32 	%f104, [%rd25];
	sub.f32 	%f105, %f103, %f104;
	setp.gt.f32 	%p34, %f105, %f133;
	setp.gt.f32 	%p35, %f105, %f134;
	selp.f32 	%f106, %f105, %f134, %p35;
	selp.b32 	%r60, %r72, %r77, %p34;
	selp.f32 	%f107, %f105, %f133, %p34;
	selp.f32 	%f108, %f133, %f106, %p34;
	add.s32 	%r61, %r72, 1;
	ld.global.f32 	%f109, [%rd23+4];
	ld.global.f32 	%f110, [%rd25+4];
	sub.f32 	%f111, %f109, %f110;
	setp.gt.f32 	%p36, %f111, %f107;
	setp.gt.f32 	%p37, %f111, %f108;
	selp.f32 	%f112, %f111, %f108, %p37;
	selp.b32 	%r77, %r61, %r60, %p36;
	selp.f32 	%f133, %f111, %f107, %p36;
	selp.f32 	%f134, %f107, %f112, %p36;
	add.s32 	%r72, %r72, 2;
$L__BB0_13:
	and.b32  	%r62, %r3, 1;
	setp.eq.b32 	%p38, %r62, 1;
	not.pred 	%p39, %p38;
	@%p39 bra 	$L__BB0_15;
	mul.wide.s32 	%rd26, %r72, 4;
	add.s64 	%rd27, %rd2, %rd26;
	ld.global.f32 	%f113, [%rd27];
	mul.wide.u32 	%rd28, %r72, 4;
	add.s64 	%rd29, %rd1, %rd28;
	ld.global.f32 	%f114, [%rd29];
	sub.f32 	%f115, %f113, %f114;
	setp.gt.f32 	%p40, %f115, %f133;
	setp.gt.f32 	%p41, %f115, %f134;
	selp.f32 	%f116, %f115, %f134, %p41;
	selp.b32 	%r77, %r72, %r77, %p40;
	selp.f32 	%f22, %f115, %f133, %p40;
	selp.f32 	%f134, %f133, %f116, %p40;
	mov.f32 	%f133, %f22;
$L__BB0_15:
	sub.f32 	%f117, %f133, %f134;
	add.f32 	%f118, %f26, %f117;
	add.s32 	%r63, %r77, %r2;
	cvta.to.global.u64 	%rd30, %rd8;
	mul.wide.s32 	%rd31, %r63, 4;
	add.s64 	%rd32, %rd30, %rd31;
	st.global.f32 	[%rd32], %f118;
	cvta.to.global.u64 	%rd33, %rd9;
	mul.wide.u32 	%rd34, %r77, 4;
	add.s64 	%rd35, %rd33, %rd34;
	cvt.rzi.s32.f32 	%r64, %f118;
	atom.global.max.s32 	%r65, [%rd35], %r64;
$L__BB0_16:
	ret;

}
	// .globl	_Z14run_assignmentiPiS_PfS_S_S0_S_
.visible .entry _Z14run_assignmentiPiS_PfS_S_S0_S_(
	.param .u32 _Z14run_assignmentiPiS_PfS_S_S0_S__param_0,
	.param .u64 .ptr .align 1 _Z14run_assignmentiPiS_PfS_S_S0_S__param_1,
	.param .u64 .ptr .align 1 _Z14run_assignmentiPiS_PfS_S_S0_S__param_2,
	.param .u64 .ptr .align 1 _Z14run_assignmentiPiS_PfS_S_S0_S__param_3,
	.param .u64 .ptr .align 1 _Z14run_assignmentiPiS_PfS_S_S0_S__param_4,
	.param .u64 .ptr .align 1 _Z14run_assignmentiPiS_PfS_S_S0_S__param_5,
	.param .u64 .ptr .align 1 _Z14run_assignmentiPiS_PfS_S_S0_S__param_6,
	.param .u64 .ptr .align 1 _Z14run_assignmentiPiS_PfS_S_S0_S__param_7
)
{
	.reg .pred 	%p<42>;
	.reg .b32 	%r<123>;
	.reg .b32 	%f<85>;
	.reg .b64 	%rd<59>;

	ld.param.u32 	%r38, [_Z14run_assignmentiPiS_PfS_S_S0_S__param_0];
	ld.param.u64 	%rd8, [_Z14run_assignmentiPiS_PfS_S_S0_S__param_1];
	ld.param.u64 	%rd4, [_Z14run_assignmentiPiS_PfS_S_S0_S__param_2];
	ld.param.u64 	%rd9, [_Z14run_assignmentiPiS_PfS_S_S0_S__param_3];
	ld.param.u64 	%rd5, [_Z14run_assignmentiPiS_PfS_S_S0_S__param_5];
	ld.param.u64 	%rd6, [_Z14run_assignmentiPiS_PfS_S_S0_S__param_6];
	ld.param.u64 	%rd7, [_Z14run_assignmentiPiS_PfS_S_S0_S__param_7];
	cvta.to.global.u64 	%rd1, %rd9;
	cvta.to.global.u64 	%rd2, %rd8;
	mov.u32 	%r39, %ntid.x;
	mov.u32 	%r40, %ctaid.x;
	mov.u32 	%r41, %tid.x;
	mad.lo.s32 	%r1, %r39, %r40, %r41;
	setp.ge.s32 	%p1, %r1, %r38;
	@%p1 bra 	$L__BB1_19;
	cvta.to.global.u64 	%rd10, %rd5;
	mul.wide.s32 	%rd11, %r1, 4;
	add.s64 	%rd12, %rd10, %rd11;
	ld.global.u32 	%r42, [%rd12];
	setp.eq.s32 	%p2, %r42, 0;
	@%p2 bra 	$L__BB1_19;
	setp.lt.s32 	%p3, %r38, 1;
	mov.b32 	%r122, -1;
	mov.f32 	%f84, 0f00000000;
	@%p3 bra 	$L__BB1_15;
	add.s32 	%r47, %r38, -1;
	and.b32  	%r2, %r38, 15;
	setp.lt.u32 	%p4, %r47, 15;
	mov.f32 	%f84, 0f00000000;
	mov.b32 	%r122, -1;
	mov.b32 	%r113, 0;
	@%p4 bra 	$L__BB1_6;
	and.b32  	%r113, %r38, 2147483632;
	shl.b32 	%r4, %r38, 4;
	mov.f32 	%f84, 0f00000000;
	mov.b32 	%r122, -1;
	mov.b32 	%r107, 0;
	mul.wide.u32 	%rd15, %r38, 4;
	mov.u32 	%r106, %r1;
$L__BB1_5:
	.pragma "nounroll";
	mul.wide.s32 	%rd13, %r106, 4;
	add.s64 	%rd14, %rd1, %rd13;
	ld.global.f32 	%f18, [%rd14];
	setp.gt.f32 	%p5, %f18, %f84;
	selp.f32 	%f19, %f18, %f84, %p5;
	selp.b32 	%r50, %r107, %r122, %p5;
	add.s64 	%rd16, %rd14, %rd15;
	ld.global.f32 	%f20, [%rd16];
	setp.gt.f32 	%p6, %f20, %f19;
	selp.f32 	%f21, %f20, %f19, %p6;
	add.s32 	%r51, %r107, 1;
	selp.b32 	%r52, %r51, %r50, %p6;
	add.s64 	%rd17, %rd16, %rd15;
	ld.global.f32 	%f22, [%rd17];
	setp.gt.f32 	%p7, %f22, %f21;
	selp.f32 	%f23, %f22, %f21, %p7;
	add.s32 	%r53, %r107, 2;
	selp.b32 	%r54, %r53, %r52, %p7;
	add.s64 	%rd18, %rd17, %rd15;
	ld.global.f32 	%f24, [%rd18];
	setp.gt.f32 	%p8, %f24, %f23;
	selp.f32 	%f25, %f24, %f23, %p8;
	add.s32 	%r55, %r107, 3;
	selp.b32 	%r56, %r55, %r54, %p8;
	add.s64 	%rd19, %rd18, %rd15;
	ld.global.f32 	%f26, [%rd19];
	setp.gt.f32 	%p9, %f26, %f25;
	selp.f32 	%f27, %f26, %f25, %p9;
	add.s32 	%r57, %r107, 4;
	selp.b32 	%r58, %r57, %r56, %p9;
	add.s64 	%rd20, %rd19, %rd15;
	ld.global.f32 	%f28, [%rd20];
	setp.gt.f32 	%p10, %f28, %f27;
	selp.f32 	%f29, %f28, %f27, %p10;
	add.s32 	%r59, %r107, 5;
	selp.b32 	%r60, %r59, %r58, %p10;
	add.s64 	%rd21, %rd20, %rd15;
	ld.global.f32 	%f30, [%rd21];
	setp.gt.f32 	%p11, %f30, %f29;
	selp.f32 	%f31, %f30, %f29, %p11;
	add.s32 	%r61, %r107, 6;
	selp.b32 	%r62, %r61, %r60, %p11;
	add.s64 	%rd22, %rd21, %rd15;
	ld.global.f32 	%f32, [%rd22];
	setp.gt.f32 	%p12, %f32, %f31;
	selp.f32 	%f33, %f32, %f31, %p12;
	add.s32 	%r63, %r107, 7;
	selp.b32 	%r64, %r63, %r62, %p12;
	add.s64 	%rd23, %rd22, %rd15;
	ld.global.f32 	%f34, [%rd23];
	setp.gt.f32 	%p13, %f34, %f33;
	selp.f32 	%f35, %f34, %f33, %p13;
	add.s32 	%r65, %r107, 8;
	selp.b32 	%r66, %r65, %r64, %p13;
	add.s64 	%rd24, %rd23, %rd15;
	ld.global.f32 	%f36, [%rd24];
	setp.gt.f32 	%p14, %f36, %f35;
	selp.f32 	%f37, %f36, %f35, %p14;
	add.s32 	%r67, %r107, 9;
	selp.b32 	%r68, %r67, %r66, %p14;
	add.s64 	%rd25, %rd24, %rd15;
	ld.global.f32 	%f38, [%rd25];
	setp.gt.f32 	%p15, %f38, %f37;
	selp.f32 	%f39, %f38, %f37, %p15;
	add.s32 	%r69, %r107, 10;
	selp.b32 	%r70, %r69, %r68, %p15;
	add.s64 	%rd26, %rd25, %rd15;
	ld.global.f32 	%f40, [%rd26];
	setp.gt.f32 	%p16, %f40, %f39;
	selp.f32 	%f41, %f40, %f39, %p16;
	add.s32 	%r71, %r107, 11;
	selp.b32 	%r72, %r71, %r70, %p16;
	add.s64 	%rd27, %rd26, %rd15;
	ld.global.f32 	%f42, [%rd27];
	setp.gt.f32 	%p17, %f42, %f41;
	selp.f32 	%f43, %f42, %f41, %p17;
	add.s32 	%r73, %r107, 12;
	selp.b32 	%r74, %r73, %r72, %p17;
	add.s64 	%rd28, %rd27, %rd15;
	ld.global.f32 	%f44, [%rd28];
	setp.gt.f32 	%p18, %f44, %f43;
	selp.f32 	%f45, %f44, %f43, %p18;
	add.s32 	%r75, %r107, 13;
	selp.b32 	%r76, %r75, %r74, %p18;
	add.s64 	%rd29, %rd28, %rd15;
	ld.global.f32 	%f46, [%rd29];
	setp.gt.f32 	%p19, %f46, %f45;
	selp.f32 	%f47, %f46, %f45, %p19;
	add.s32 	%r77, %r107, 14;
	selp.b32 	%r78, %r77, %r76, %p19;
	add.s64 	%rd30, %rd29, %rd15;
	ld.global.f32 	%f48, [%rd30];
	setp.gt.f32 	%p20, %f48, %f47;
	selp.f32 	%f84, %f48, %f47, %p20;
	add.s32 	%r79, %r107, 15;
	selp.b32 	%r122, %r79, %r78, %p20;
	add.s32 	%r106, %r106, %r4;
	add.s32 	%r107, %r107, 16;
	setp.ne.s32 	%p21, %r107, %r113;
	@%p21 bra 	$L__BB1_5;
$L__BB1_6:
	setp.eq.s32 	%p22, %r2, 0;
	@%p22 bra 	$L__BB1_15;
	and.b32  	%r14, %r38, 7;
	setp.lt.u32 	%p23, %r2, 8;
	@%p23 bra 	$L__BB1_9;
	mad.lo.s32 	%r81, %r113, %r38, %r1;
	mul.wide.s32 	%rd31, %r81, 4;
	add.s64 	%rd32, %rd1, %rd31;
	ld.global.f32 	%f50, [%rd32];
	setp.gt.f32 	%p24, %f50, %f84;
	selp.f32 	%f51, %f50, %f84, %p24;
	selp.b32 	%r82, %r113, %r122, %p24;
	add.s32 	%r83, %r113, 1;
	mul.wide.u32 	%rd33, %r38, 4;
	add.s64 	%rd34, %rd32, %rd33;
	ld.global.f32 	%f52, [%rd34];
	setp.gt.f32 	%p25, %f52, %f51;
	selp.f32 	%f53, %f52, %f51, %p25;
	selp.b32 	%r84, %r83, %r82, %p25;
	add.s32 	%r85, %r113, 2;
	add.s64 	%rd35, %rd34, %rd33;
	ld.global.f32 	%f54, [%rd35];
	setp.gt.f32 	%p26, %f54, %f53;
	selp.f32 	%f55, %f54, %f53, %p26;
	selp.b32 	%r86, %r85, %r84, %p26;
	add.s32 	%r87, %r113, 3;
	add.s64 	%rd36, %rd35, %rd33;
	ld.global.f32 	%f56, [%rd36];
	setp.gt.f32 	%p27, %f56, %f55;
	selp.f32 	%f57, %f56, %f55, %p27;
	selp.b32 	%r88, %r87, %r86, %p27;
	add.s32 	%r89, %r113, 4;
	add.s64 	%rd37, %rd36, %rd33;
	ld.global.f32 	%f58, [%rd37];
	setp.gt.f32 	%p28, %f58, %f57;
	selp.f32 	%f59, %f58, %f57, %p28;
	selp.b32 	%r90, %r89, %r88, %p28;
	add.s32 	%r91, %r113, 5;
	add.s64 	%rd38, %rd37, %rd33;
	ld.global.f32 	%f60, [%rd38];
	setp.gt.f32 	%p29, %f60, %f59;
	selp.f32 	%f61, %f60, %f59, %p29;
	selp.b32 	%r92, %r91, %r90, %p29;
	add.s32 	%r93, %r113, 6;
	add.s64 	%rd39, %rd38, %rd33;
	ld.global.f32 	%f62, [%rd39];
	setp.gt.f32 	%p30, %f62, %f61;
	selp.f32 	%f63, %f62, %f61, %p30;
	selp.b32 	%r94, %r93, %r92, %p30;
	add.s32 	%r95, %r113, 7;
	add.s64 	%rd40, %rd39, %rd33;
	ld.global.f32 	%f64, [%rd40];
	setp.gt.f32 	%p31, %f64, %f63;
	selp.f32 	%f84, %f64, %f63, %p31;
	selp.b32 	%r122, %r95, %r94, %p31;
	add.s32 	%r113, %r113, 8;
$L__BB1_9:
	setp.eq.s32 	%p32, %r14, 0;
	@%p32 bra 	$L__BB1_15;
	and.b32  	%r20, %r38, 3;
	setp.lt.u32 	%p33, %r14, 4;
	@%p33 bra 	$L__BB1_12;
	mad.lo.s32 	%r97, %r113, %r38, %r1;
	mul.wide.s32 	%rd41, %r97, 4;
	add.s64 	%rd42, %rd1, %rd41;
	ld.global.f32 	%f66, [%rd42];
	setp.gt.f32 	%p34, %f66, %f84;
	selp.f32 	%f67, %f66, %f84, %p34;
	selp.b32 	%r98, %r113, %r122, %p34;
	add.s32 	%r99, %r113, 1;
	mul.wide.u32 	%rd43, %r38, 4;
	add.s64 	%rd44, %rd42, %rd43;
	ld.global.f32 	%f68, [%rd44];
	setp.gt.f32 	%p35, %f68, %f67;
	selp.f32 	%f69, %f68, %f67, %p35;
	selp.b32 	%r100, %r99, %r98, %p35;
	add.s32 	%r101, %r113, 2;
	add.s64 	%rd45, %rd44, %rd43;
	ld.global.f32 	%f70, [%rd45];
	setp.gt.f32 	%p36, %f70, %f69;
	selp.f32 	%f71, %f70, %f69, %p36;
	selp.b32 	%r102, %r101, %r100, %p36;
	add.s32 	%r103, %r113, 3;
	add.s64 	%rd46, %rd45, %rd43;
	ld.global.f32 	%f72, [%rd46];
	setp.gt.f32 	%p37, %f72, %f71;
	selp.f32 	%f84, %f72, %f71, %p37;
	selp.b32 	%r122, %r103, %r102, %p37;
	add.s32 	%r113, %r113, 4;
$L__BB1_12:
	setp.eq.s32 	%p38, %r20, 0;
	@%p38 bra 	$L__BB1_15;
	mad.lo.s32 	%r119, %r113, %r38, %r1;
	neg.s32 	%r118, %r20;
$L__BB1_14:
	.pragma "nounroll";
	mul.wide.s32 	%rd47, %r119, 4;
	add.s64 	%rd48, %rd1, %rd47;
	ld.global.f32 	%f73, [%rd48];
	setp.gt.f32 	%p39, %f73, %f84;
	selp.f32 	%f84, %f73, %f84, %p39;
	selp.b32 	%r122, %r113, %r122, %p39;
	add.s32 	%r113, %r113, 1;
	add.s32 	%r119, %r119, %r38;
	add.s32 	%r118, %r118, 1;
	setp.ne.s32 	%p40, %r118, 0;
	@%p40 bra 	$L__BB1_14;
$L__BB1_15:
	cvta.to.global.u64 	%rd49, %rd4;
	add.s64 	%rd3, %rd49, %rd11;
	ld.global.u32 	%r37, [%rd3];
	setp.lt.s32 	%p41, %r37, 0;
	@%p41 bra 	$L__BB1_17;
	mul.wide.u32 	%rd52, %r37, 4;
	add.s64 	%rd53, %rd2, %rd52;
	mov.b32 	%r105, -1;
	st.global.u32 	[%rd53], %r105;
	bra.uni 	$L__BB1_18;
$L__BB1_17:
	cvta.to.global.u64 	%rd51, %rd7;
	atom.global.add.u32 	%r104, [%rd51], 1;
$L__BB1_18:
	cvta.to.global.u64 	%rd54, %rd6;
	add.s64 	%rd56, %rd54, %rd11;
	ld.global.f32 	%f74, [%rd56];
	add.f32 	%f75, %f84, %f74;
	st.global.f32 	[%rd56], %f75;
	mul.wide.s32 	%rd57, %r122, 4;
	add.s64 	%rd58, %rd2, %rd57;
	st.global.u32 	[%rd58], %r1;
	st.global.u32 	[%rd3], %r122;
$L__BB1_19:
	ret;

}


// ===== COMPILED SASS (sm_100) =====

	.target	sm_100

	.elftype	@"ET_EXEC"


//--------------------- .note.nv.tkinfo           --------------------------
	.section	.note.nv.tkinfo,"",@"SHT_NOTE"
	.sectionflags	@"SHF_NOTE_NV_TKINFO"
	.tkinfo
        /*0018*/ 	.word	0x00000002
        /*0030*/ 	.string	""
        /*0030*/ 	.string	"ptxas"
        /*0030*/ 	.string	"Cuda compilation tools, release 13.0, V13.0.88"
        /*0030*/ 	.string	"Build cuda_13.0.r13.0/compiler.36424714_0"
        /*0030*/ 	.string	"-arch sm_100 -m 64 "



//--------------------- .note.nv.cuinfo           --------------------------
	.section	.note.nv.cuinfo,"",@"SHT_NOTE"
	.sectionflags	@"SHF_NOTE_NV_CUINFO"
        /*0018*/ 	.short	0x0002
        /*001a*/ 	.short	0x0064
        /*001c*/ 	.short	0x0082
	.zero		2


//--------------------- .nv.info                  --------------------------
	.section	.nv.info,"",@"SHT_CUDA_INFO"
	.align	4


	//----- nvinfo : EIATTR_REGCOUNT
	.align		4
        /*0000*/ 	.byte	0x04, 0x2f
        /*0002*/ 	.short	(.L_1 - .L_0)
	.align		4
.L_0:
        /*0004*/ 	.word	index@(_Z11run_biddingiPfPiS0_S0_S_S0_S0_S_f)
        /*0008*/ 	.word	0x0000001f


	//----- nvinfo : EIATTR_FRAME_SIZE
	.align		4
.L_1:
        /*000c*/ 	.byte	0x04, 0x11
        /*000e*/ 	.short	(.L_3 - .L_2)
	.align		4
.L_2:
        /*0010*/ 	.word	index@(_Z11run_biddingiPfPiS0_S0_S_S0_S0_S_f)
        /*0014*/ 	.word	0x00000000


	//----- nvinfo : EIATTR_REGCOUNT
	.align		4
.L_3:
        /*0018*/ 	.byte	0x04, 0x2f
        /*001a*/ 	.short	(.L_5 - .L_4)
	.align		4
.L_4:
        /*001c*/ 	.word	index@(_Z14run_assignmentiPiS_PfS_S_S0_S_)
        /*0020*/ 	.word	0x00000020


	//----- nvinfo : EIATTR_FRAME_SIZE
	.align		4
.L_5:
        /*0024*/ 	.byte	0x04, 0x11
        /*0026*/ 	.short	(.L_7 - .L_6)
	.align		4
.L_6:
        /*0028*/ 	.word	index@(_Z14run_assignmentiPiS_PfS_S_S0_S_)
        /*002c*/ 	.word	0x00000000


	//----- nvinfo : EIATTR_MIN_STACK_SIZE
	.align		4
.L_7:
        /*0030*/ 	.byte	0x04, 0x12
        /*0032*/ 	.short	(.L_9 - .L_8)
	.align		4
.L_8:
        /*0034*/ 	.word	index@(_Z14run_assignmentiPiS_PfS_S_S0_S_)
        /*0038*/ 	.word	0x00000000


	//----- nvinfo : EIATTR_MIN_STACK_SIZE
	.align		4
.L_9:
        /*003c*/ 	.byte	0x04, 0x12
        /*003e*/ 	.short	(.L_11 - .L_10)
	.align		4
.L_10:
        /*0040*/ 	.word	index@(_Z11run_biddingiPfPiS0_S0_S_S0_S0_S_f)
        /*0044*/ 	.word	0x00000000
.L_11:


//--------------------- .nv.compat                --------------------------
	.section	.nv.compat,"",@"SHT_CUDA_COMPAT_INFO"
	.align	4
        /*0000*/ 	.byte	0x02, 0x09, 0x00, 0x00, 0x02, 0x02, 0x01, 0x00, 0x02, 0x05, 0x05, 0x00, 0x03, 0x07, 0x01, 0x01
        /*0010*/ 	.byte	0x02, 0x03, 0x00, 0x00, 0x02, 0x06, 0x01, 0x00, 0x04, 0x0b, 0x08, 0x00, 0x09, 0x00, 0x00, 0x00
        /*0020*/ 	.byte	0x00, 0x00, 0x00, 0x00


//--------------------- .nv.info._Z14run_assignmentiPiS_PfS_S_S0_S_ --------------------------
	.section	.nv.info._Z14run_assignmentiPiS_PfS_S_S0_S_,"",@"SHT_CUDA_INFO"
	.sectionflags	@""
	.align	4


	//----- nvinfo : EIATTR_CUDA_API_VERSION
	.align		4
        /*0000*/ 	.byte	0x04, 0x37
        /*0002*/ 	.short	(.L_13 - .L_12)
.L_12:
        /*0004*/ 	.word	0x00000082


	//----- nvinfo : EIATTR_KPARAM_INFO
	.align		4
.L_13:
        /*0008*/ 	.byte	0x04, 0x17
        /*000a*/ 	.short	(.L_15 - .L_14)
.L_14:
        /*000c*/ 	.word	0x00000000
        /*0010*/ 	.short	0x0007
        /*0012*/ 	.short	0x0038
        /*0014*/ 	.byte	0x00, 0xf5, 0x21, 0x00


	//----- nvinfo : EIATTR_KPARAM_INFO
	.align		4
.L_15:
        /*0018*/ 	.byte	0x04, 0x17
        /*001a*/ 	.short	(.L_17 - .L_16)
.L_16:
        /*001c*/ 	.word	0x00000000
        /*0020*/ 	.short	0x0006
        /*0022*/ 	.short	0x0030
        /*0024*/ 	.byte	0x00, 0xf5, 0x21, 0x00


	//----- nvinfo : EIATTR_KPARAM_INFO
	.align		4
.L_17:
        /*0028*/ 	.byte	0x04, 0x17
        /*002a*/ 	.short	(.L_19 - .L_18)
.L_18:
        /*002c*/ 	.word	0x00000000
        /*0030*/ 	.short	0x0005
        /*0032*/ 	.short	0x0028
        /*0034*/ 	.byte	0x00, 0xf5, 0x21, 0x00


	//----- nvinfo : EIATTR_KPARAM_INFO
	.align		4
.L_19:
        /*0038*/ 	.byte	0x04, 0x17
        /*003a*/ 	.short	(.L_21 - .L_20)
.L_20:
        /*003c*/ 	.word	0x00000000
        /*0040*/ 	.short	0x0004
        /*0042*/ 	.short	0x0020
        /*0044*/ 	.byte	0x00, 0xf5, 0x21, 0x00


	//----- nvinfo : EIATTR_KPARAM_INFO
	.align		4
.L_21:
        /*0048*/ 	.byte	0x04, 0x17
        /*004a*/ 	.short	(.L_23 - .L_22)
.L_22:
        /*004c*/ 	.word	0x00000000
        /*0050*/ 	.short	0x0003
        /*0052*/ 	.short	0x0018
        /*0054*/ 	.byte	0x00, 0xf5, 0x21, 0x00


	//----- nvinfo : EIATTR_KPARAM_INFO
	.align		4
.L_23:
        /*0058*/ 	.byte	0x04, 0x17
        /*005a*/ 	.short	(.L_25 - .L_24)
.L_24:
        /*005c*/ 	.word	0x00000000
        /*0060*/ 	.short	0x0002
        /*0062*/ 	.short	0x0010
        /*0064*/ 	.byte	0x00, 0xf5, 0x21, 0x00


	//----- nvinfo : EIATTR_KPARAM_INFO
	.align		4
.L_25:
        /*0068*/ 	.byte	0x04, 0x17
        /*006a*/ 	.short	(.L_27 - .L_26)
.L_26:
        /*006c*/ 	.word	0x00000000
        /*0070*/ 	.short	0x0001
        /*0072*/ 	.short	0x0008
        /*0074*/ 	.byte	0x00, 0xf5, 0x21, 0x00


	//----- nvinfo : EIATTR_KPARAM_INFO
	.align		4
.L_27:
        /*0078*/ 	.byte	0x04, 0x17
        /*007a*/ 	.short	(.L_29 - .L_28)
.L_28:
        /*007c*/ 	.word	0x00000000
        /*0080*/ 	.short	0x0000
        /*0082*/ 	.short	0x0000
        /*0084*/ 	.byte	0x00, 0xf0, 0x11, 0x00


	//----- nvinfo : EIATTR_SPARSE_MMA_MASK
	.align		4
.L_29:
        /*0088*/ 	.byte	0x03, 0x50
        /*008a*/ 	.short	0x0000


	//----- nvinfo : EIATTR_MAXREG_COUNT
	.align		4
        /*008c*/ 	.byte	0x03, 0x1b
        /*008e*/ 	.short	0x00ff


	//----- nvinfo : EIATTR_MERCURY_ISA_VERSION
	.align		4
        /*0090*/ 	.byte	0x03, 0x5f
        /*0092*/ 	.short	0x0101


	//----- nvinfo : EIATTR_INT_WARP_WIDE_INSTR_OFFSETS
	.align		4
        /*0094*/ 	.byte	0x04, 0x31
        /*0096*/ 	.short	(.L_31 - .L_30)


	//   ....[0]....
.L_30:
        /*0098*/ 	.word	0x00000dc0


	//----- nvinfo : EIATTR_VRC_CTA_INIT_COUNT
	.align		4
.L_31:
        /*009c*/ 	.byte	0x02, 0x4a
	.zero		1
	.zero		1


	//----- nvinfo : EIATTR_EXIT_INSTR_OFFSETS
	.align		4
        /*00a0*/ 	.byte	0x04, 0x1c
        /*00a2*/ 	.short	(.L_33 - .L_32)


	//   ....[0]....
.L_32:
        /*00a4*/ 	.word	0x00000070


	//   ....[1]....
        /*00a8*/ 	.word	0x000000d0


	//   ....[2]....
        /*00ac*/ 	.word	0x00000e90


	//----- nvinfo : EIATTR_CRS_STACK_SIZE
	.align		4
.L_33:
        /*00b0*/ 	.byte	0x04, 0x1e
        /*00b2*/ 	.short	(.L_35 - .L_34)
.L_34:
        /*00b4*/ 	.word	0x00000000


	//----- nvinfo : EIATTR_CBANK_PARAM_SIZE
	.align		4
.L_35:
        /*00b8*/ 	.byte	0x03, 0x19
        /*00ba*/ 	.short	0x0040


	//----- nvinfo : EIATTR_PARAM_CBANK
	.align		4
        /*00bc*/ 	.byte	0x04, 0x0a
        /*00be*/ 	.short	(.L_37 - .L_36)
	.align		4
.L_36:
        /*00c0*/ 	.word	index@(.nv.constant0._Z14run_assignmentiPiS_PfS_S_S0_S_)
        /*00c4*/ 	.short	0x0380
        /*00c6*/ 	.short	0x0040


	//----- nvinfo : EIATTR_SW_WAR
	.align		4
.L_37:
        /*00c8*/ 	.byte	0x04, 0x36
        /*00ca*/ 	.short	(.L_39 - .L_38)
.L_38:
        /*00cc*/ 	.word	0x00000008
.L_39:


//--------------------- .nv.info._Z11run_biddingiPfPiS0_S0_S_S0_S0_S_f --------------------------
	.section	.nv.info._Z11run_biddingiPfPiS0_S0_S_S0_S0_S_f,"",@"SHT_CUDA_INFO"
	.sectionflags	@""
	.align	4


	//----- nvinfo : EIATTR_CUDA_API_VERSION
	.align		4
        /*0000*/ 	.byte	0x04, 0x37
        /*0002*/ 	.short	(.L_41 - .L_40)
.L_40:
        /*0004*/ 	.word	0x00000082


	//----- nvinfo : EIATTR_KPARAM_INFO
	.align		4
.L_41:
        /*0008*/ 	.byte	0x04, 0x17
        /*000a*/ 	.short	(.L_43 - .L_42)
.L_42:
        /*000c*/ 	.word	0x00000000
        /*0010*/ 	.short	0x0009
        /*0012*/ 	.short	0x0048
        /*0014*/ 	.byte	0x00, 0xf0, 0x11, 0x00


	//----- nvinfo : EIATTR_KPARAM_INFO
	.align		4
.L_43:
        /*0018*/ 	.byte	0x04, 0x17
        /*001a*/ 	.short	(.L_45 - .L_44)
.L_44:
        /*001c*/ 	.word	0x00000000
        /*0020*/ 	.short	0x0008
        /*0022*/ 	.short	0x0040
        /*0024*/ 	.byte	0x00, 0xf5, 0x21, 0x00


	//----- nvinfo : EIATTR_KPARAM_INFO
	.align		4
.L_45:
        /*0028*/ 	.byte	0x04, 0x17
        /*002a*/ 	.short	(.L_47 - .L_46)
.L_46:
        /*002c*/ 	.word	0x00000000
        /*0030*/ 	.short	0x0007
        /*0032*/ 	.short	0x0038
        /*0034*/ 	.byte	0x00, 0xf5, 0x21, 0x00


	//----- nvinfo : EIATTR_KPARAM_INFO
	.align		4
.L_47:
        /*0038*/ 	.byte	0x04, 0x17
        /*003a*/ 	.short	(.L_49 - .L_48)
.L_48:
        /*003c*/ 	.word	0x00000000
        /*0040*/ 	.short	0x0006
        /*0042*/ 	.short	0x0030
        /*0044*/ 	.byte	0x00, 0xf5, 0x21, 0x00


	//----- nvinfo : EIATTR_KPARAM_INFO
	.align		4
.L_49:
        /*0048*/ 	.byte	0x04, 0x17
        /*004a*/ 	.short	(.L_51 - .L_50)
.L_50:
        /*004c*/ 	.word	0x00000000
        /*0050*/ 	.short	0x0005
        /*0052*/ 	.short	0x0028
        /*0054*/ 	.byte	0x00, 0xf5, 0x21, 0x00


	//----- nvinfo : EIATTR_KPARAM_INFO
	.align		4
.L_51:
        /*0058*/ 	.byte	0x04, 0x17
        /*005a*/ 	.short	(.L_53 - .L_52)
.L_52:
        /*005c*/ 	.word	0x00000000
        /*0060*/ 	.short	0x0004
        /*0062*/ 	.short	0x0020
        /*0064*/ 	.byte	0x00, 0xf5, 0x21, 0x00


	//----- nvinfo : EIATTR_KPARAM_INFO
	.align		4
.L_53:
        /*0068*/ 	.byte	0x04, 0x17
        /*006a*/ 	.short	(.L_55 - .L_54)
.L_54:
        /*006c*/ 	.word	0x00000000
        /*0070*/ 	.short	0x0003
        /*0072*/ 	.short	0x0018
        /*0074*/ 	.byte	0x00, 0xf5, 0x21, 0x00


	//----- nvinfo : EIATTR_KPARAM_INFO
	.align		4
.L_55:
        /*0078*/ 	.byte	0x04, 0x17
        /*007a*/ 	.short	(.L_57 - .L_56)
.L_56:
        /*007c*/ 	.word	0x00000000
        /*0080*/ 	.short	0x0002
        /*0082*/ 	.short	0x0010
        /*0084*/ 	.byte	0x00, 0xf5, 0x21, 0x00


	//----- nvinfo : EIATTR_KPARAM_INFO
	.align		4
.L_57:
        /*0088*/ 	.byte	0x04, 0x17
        /*008a*/ 	.short	(.L_59 - .L_58)
.L_58:
        /*008c*/ 	.word	0x00000000
        /*0090*/ 	.short	0x0001
        /*0092*/ 	.short	0x0008
        /*0094*/ 	.byte	0x00, 0xf5, 0x21, 0x00


	//----- nvinfo : EIATTR_KPARAM_INFO
	.align		4
.L_59:
        /*0098*/ 	.byte	0x04, 0x17
        /*009a*/ 	.short	(.L_61 - .L_60)
.L_60:
        /*009c*/ 	.word	0x00000000
        /*00a0*/ 	.short	0x0000
        /*00a2*/ 	.short	0x0000
        /*00a4*/ 	.byte	0x00, 0xf0, 0x11, 0x00


	//----- nvinfo : EIATTR_SPARSE_MMA_MASK
	.align		4
.L_61:
        /*00a8*/ 	.byte	0x03, 0x50
        /*00aa*/ 	.short	0x0000


	//----- nvinfo : EIATTR_MAXREG_COUNT
	.align		4
        /*00ac*/ 	.byte	0x03, 0x1b
        /*00ae*/ 	.short	0x00ff


	//----- nvinfo : EIATTR_MERCURY_ISA_VERSION
	.align		4
        /*00b0*/ 	.byte	0x03, 0x5f
        /*00b2*/ 	.short	0x0101


	//----- nvinfo : EIATTR_VRC_CTA_INIT_COUNT
	.align		4
        /*00b4*/ 	.byte	0x02, 0x4a
	.zero		1
	.zero		1


	//----- nvinfo : EIATTR_EXIT_INSTR_OFFSETS
	.align		4
        /*00b8*/ 	.byte	0x04, 0x1c
        /*00ba*/ 	.short	(.L_63 - .L_62)


	//   ....[0]....
.L_62:
        /*00bc*/ 	.word	0x00000070


	//   ....[1]....
        /*00c0*/ 	.word	0x000000d0


	//   ....[2]....
        /*00c4*/ 	.word	0x00000d60


	//----- nvinfo : EIATTR_CBANK_PARAM_SIZE
	.align		4
.L_63:
        /*00c8*/ 	.byte	0x03, 0x19
        /*00ca*/ 	.short	0x004c


	//----- nvinfo : EIATTR_PARAM_CBANK
	.align		4
        /*00cc*/ 	.byte	0x04, 0x0a
        /*00ce*/ 	.short	(.L_65 - .L_64)
	.align		4
.L_64:
        /*00d0*/ 	.word	index@(.nv.constant0._Z11run_biddingiPfPiS0_S0_S_S0_S0_S_f)
        /*00d4*/ 	.short	0x0380
        /*00d6*/ 	.short	0x004c


	//----- nvinfo : EIATTR_SW_WAR
	.align		4
.L_65:
        /*00d8*/ 	.byte	0x04, 0x36
        /*00da*/ 	.short	(.L_67 - .L_66)
.L_66:
        /*00dc*/ 	.word	0x00000008
.L_67:


//--------------------- .nv.callgraph             --------------------------
	.section	.nv.callgraph,"",@"SHT_CUDA_CALLGRAPH"
	.align	4
	.sectionentsize	8
	.align		4
        /*0000*/ 	.word	0x00000000
	.align		4
        /*0004*/ 	.word	0xffffffff
	.align		4
        /*0008*/ 	.word	0x00000000
	.align		4
        /*000c*/ 	.word	0xfffffffe
	.align		4
        /*0010*/ 	.word	0x00000000
	.align		4
        /*0014*/ 	.word	0xfffffffd
	.align		4
        /*0018*/ 	.word	0x00000000
	.align		4
        /*001c*/ 	.word	0xfffffffc


//--------------------- .text._Z14run_assignmentiPiS_PfS_S_S0_S_ --------------------------
	.section	.text._Z14run_assignmentiPiS_PfS_S_S0_S_,"ax",@progbits
	.align	128
        .global         _Z14run_assignmentiPiS_PfS_S_S0_S_
        .type           _Z14run_assignmentiPiS_PfS_S_S0_S_,@function
        .size           _Z14run_assignmentiPiS_PfS_S_S0_S_,(.L_x_14 - _Z14run_assignmentiPiS_PfS_S_S0_S_)
        .other          _Z14run_assignmentiPiS_PfS_S_S0_S_,@"STO_CUDA_ENTRY STV_DEFAULT"
_Z14run_assignmentiPiS_PfS_S_S0_S_:
.text._Z14run_assignmentiPiS_PfS_S_S0_S_:
[----:B------:R-:W-:Y:S01]  /*0000*/  LDC R1, c[0x0][0x37c] ;  /* 0x0000df00ff017b82 */ /* 0x000fe20000000800 */
[----:B------:R-:W0:Y:S07]  /*0010*/  S2R R3, SR_CTAID.X ;  /* 0x0000000000037919 */ /* 0x000e2e0000002500 */
[----:B------:R-:W1:Y:S01]  /*0020*/  LDC R0, c[0x0][0x380] ;  /* 0x0000e000ff007b82 */ /* 0x000e620000000800 */
[----:B------:R-:W0:Y:S01]  /*0030*/  LDCU UR4, c[0x0][0x360] ;  /* 0x00006c00ff0477ac */ /* 0x000e220008000800 */
[----:B------:R-:W0:Y:S02]  /*0040*/  S2R R2, SR_TID.X ;  /* 0x0000000000027919 */ /* 0x000e240000002100 */
[----:B0-----:R-:W-:-:S05]  /*0050*/  IMAD R3, R3, UR4, R2 ;  /* 0x0000000403037c24 */ /* 0x001fca000f8e0202 */
[----:B-1----:R-:W-:-:S13]  /*0060*/  ISETP.GE.AND P0, PT, R3, R0, PT ;  /* 0x000000000300720c */ /* 0x002fda0003f06270 */
[----:B------:R-:W-:Y:S05]  /*0070*/  @P0 EXIT ;  /* 0x000000000000094d */ /* 0x000fea0003800000 */
[----:B------:R-:W0:Y:S01]  /*0080*/  LDC.64 R4, c[0x0][0x3a8] ;  /* 0x0000ea00ff047b82 */ /* 0x000e220000000a00 */
[----:B------:R-:W1:Y:S01]  /*0090*/  LDCU.64 UR4, c[0x0][0x358] ;  /* 0x00006b00ff0477ac */ /* 0x000e620008000a00 */
[----:B0-----:R-:W-:-:S06]  /*00a0*/  IMAD.WIDE R4, R3, 0x4, R4 ;  /* 0x0000000403047825 */ /* 0x001fcc00078e0204 */
[----:B-1----:R-:W2:Y:S02]  /*00b0*/  LDG.E R4, desc[UR4][R4.64] ;  /* 0x0000000404047981 */ /* 0x002ea4000c1e1900 */
[----:B--2---:R-:W-:-:S13]  /*00c0*/  ISETP.NE.AND P0, PT, R4, RZ, PT ;  /* 0x000000ff0400720c */ /* 0x004fda0003f05270 */
[----:B------:R-:W-:Y:S05]  /*00d0*/  @!P0 EXIT ;  /* 0x000000000000894d */ /* 0x000fea0003800000 */
[----:B------:R-:W-:Y:S01]  /*00e0*/  ISETP.GE.AND P0, PT, R0, 0x1, PT ;  /* 0x000000010000780c */ /* 0x000fe20003f06270 */
[----:B------:R-:W-:Y:S02]  /*00f0*/  IMAD.MOV.U32 R5, RZ, RZ, -0x1 ;  /* 0xffffffffff057424 */ /* 0x000fe400078e00ff */
[----:B------:R-:W-:-:S10]  /*0100*/  IMAD.MOV.U32 R9, RZ, RZ, RZ ;  /* 0x000000ffff097224 */ /* 0x000fd400078e00ff */
[----:B------:R-:W-:Y:S05]  /*0110*/  @!P0 BRA `(.L_x_0) ;  /* 0x0000000800f08947 */ /* 0x000fea0003800000 */
[C---:B------:R-:W-:Y:S01]  /*0120*/  VIADD R2, R0.reuse, 0xffffffff ;  /* 0xffffffff00027836 */ /* 0x040fe20000000000 */
[----:B------:R-:W-:Y:S01]  /*0130*/  LOP3.LUT R4, R0, 0xf, RZ, 0xc0, !PT ;  /* 0x0000000f00047812 */ /* 0x000fe200078ec0ff */
[----:B------:R-:W-:Y:S02]  /*0140*/  IMAD.MOV.U32 R9, RZ, RZ, RZ ;  /* 0x000000ffff097224 */ /* 0x000fe400078e00ff */
[----:B------:R-:W-:Y:S01]  /*0150*/  IMAD.MOV.U32 R5, RZ, RZ, -0x1 ;  /* 0xffffffffff057424 */ /* 0x000fe200078e00ff */
[----:B------:R-:W-:Y:S01]  /*0160*/  ISETP.GE.U32.AND P1, PT, R2, 0xf, PT ;  /* 0x0000000f0200780c */ /* 0x000fe20003f26070 */
[----:B------:R-:W-:Y:S01]  /*0170*/  IMAD.MOV.U32 R6, RZ, RZ, RZ ;  /* 0x000000ffff067224 */ /* 0x000fe200078e00ff */
[----:B------:R-:W-:-:S11]  /*0180*/  ISETP.NE.AND P0, PT, R4, RZ, PT ;  /* 0x000000ff0400720c */ /* 0x000fd60003f05270 */
[----:B------:R-:W-:Y:S05]  /*0190*/  @!P1 BRA `(.L_x_1) ;  /* 0x0000000400689947 */ /* 0x000fea0003800000 */
[----:B------:R-:W0:Y:S01]  /*01a0*/  LDC.64 R14, c[0x0][0x398] ;  /* 0x0000e600ff0e7b82 */ /* 0x000e220000000a00 */
[----:B------:R-:W-:Y:S01]  /*01b0*/  LOP3.LUT R6, R0, 0x7ffffff0, RZ, 0xc0, !PT ;  /* 0x7ffffff000067812 */ /* 0x000fe200078ec0ff */
[----:B------:R-:W-:Y:S02]  /*01c0*/  IMAD.MOV.U32 R9, RZ, RZ, RZ ;  /* 0x000000ffff097224 */ /* 0x000fe400078e00ff */
[----:B------:R-:W-:Y:S02]  /*01d0*/  IMAD.MOV.U32 R5, RZ, RZ, -0x1 ;  /* 0xffffffffff057424 */ /* 0x000fe400078e00ff */
[----:B------:R-:W-:Y:S02]  /*01e0*/  IMAD.MOV.U32 R2, RZ, RZ, RZ ;  /* 0x000000ffff027224 */ /* 0x000fe400078e00ff */
[----:B------:R-:W-:-:S07]  /*01f0*/  IMAD.MOV.U32 R7, RZ, RZ, R3 ;  /* 0x000000ffff077224 */ /* 0x000fce00078e0003 */
.L_x_2:
[----:B0-----:R-:W-:-:S05]  /*0200*/  IMAD.WIDE R12, R7, 0x4, R14 ;  /* 0x00000004070c7825 */ /* 0x001fca00078e020e */
[----:B------:R-:W2:Y:S01]  /*0210*/  LDG.E R29, desc[UR4][R12.64] ;  /* 0x000000040c1d7981 */ /* 0x000ea2000c1e1900 */
[----:B------:R-:W-:-:S05]  /*0220*/  IMAD.WIDE.U32 R20, R0, 0x4, R12 ;  /* 0x0000000400147825 */ /* 0x000fca00078e000c */
[----:B------:R0:W3:Y:S02]  /*0230*/  LDG.E R8, desc[UR4][R20.64] ;  /* 0x0000000414087981 */ /* 0x0000e4000c1e1900 */
[----:B0-----:R-:W-:-:S05]  /*0240*/  IMAD.WIDE.U32 R20, R0, 0x4, R20 ;  /* 0x0000000400147825 */ /* 0x001fca00078e0014 */
[----:B------:R-:W4:Y:S01]  /*0250*/  LDG.E R28, desc[UR4][R20.64] ;  /* 0x00000004141c7981 */ /* 0x000f22000c1e1900 */
[----:B------:R-:W-:-:S05]  /*0260*/  IMAD.WIDE.U32 R18, R0, 0x4, R20 ;  /* 0x0000000400127825 */ /* 0x000fca00078e0014 */
[----:B------:R0:W5:Y:S02]  /*0270*/  LDG.E R27, desc[UR4][R18.64] ;  /* 0x00000004121b7981 */ /* 0x000164000c1e1900 */
[----:B0-----:R-:W-:-:S05]  /*0280*/  IMAD.WIDE.U32 R18, R0, 0x4, R18 ;  /* 0x0000000400127825 */ /* 0x001fca00078e0012 */
[----:B------:R-:W5:Y:S01]  /*0290*/  LDG.E R26, desc[UR4][R18.64] ;  /* 0x00000004121a7981 */ /* 0x000f62000c1e1900 */
[----:B------:R-:W-:-:S05]  /*02a0*/  IMAD.WIDE.U32 R10, R0, 0x4, R18 ;  /* 0x00000004000a7825 */ /* 0x000fca00078e0012 */
[----:B------:R-:W5:Y:S01]  /*02b0*/  LDG.E R25, desc[UR4][R10.64] ;  /* 0x000000040a197981 */ /* 0x000f62000c1e1900 */
[----:B------:R-:W-:-:S05]  /*02c0*/  IMAD.WIDE.U32 R16, R0, 0x4, R10 ;  /* 0x0000000400107825 */ /* 0x000fca00078e000a */
[----:B------:R0:W5:Y:S02]  /*02d0*/  LDG.E R24, desc[UR4][R16.64] ;  /* 0x0000000410187981 */ /* 0x000164000c1e1900 */
[----:B0-----:R-:W-:-:S05]  /*02e0*/  IMAD.WIDE.U32 R16, R0, 0x4, R16 ;  /* 0x0000000400107825 */ /* 0x001fca00078e0010 */
[----:B------:R-:W5:Y:S01]  /*02f0*/  LDG.E R23, desc[UR4][R16.64] ;  /* 0x0000000410177981 */ /* 0x000f62000c1e1900 */
[----:B------:R-:W-:-:S05]  /*0300*/  IMAD.WIDE.U32 R20, R0, 0x4, R16 ;  /* 0x0000000400147825 */ /* 0x000fca00078e0010 */
[----:B------:R0:W5:Y:S02]  /*0310*/  LDG.E R22, desc[UR4][R20.64] ;  /* 0x0000000414167981 */ /* 0x000164000c1e1900 */
[----:B0-----:R-:W-:-:S05]  /*0320*/  IMAD.WIDE.U32 R20, R0, 0x4, R20 ;  /* 0x0000000400147825 */ /* 0x001fca00078e0014 */
[----:B------:R0:W5:Y:S02]  /*0330*/  LDG.E R13, desc[UR4][R20.64] ;  /* 0x00000004140d7981 */ /* 0x000164000c1e1900 */
[----:B0-----:R-:W-:-:S05]  /*0340*/  IMAD.WIDE.U32 R20, R0, 0x4, R20 ;  /* 0x0000000400147825 */ /* 0x001fca00078e0014 */
[----:B------:R-:W5:Y:S01]  /*0350*/  LDG.E R12, desc[UR4][R20.64] ;  /* 0x00000004140c7981 */ /* 0x000f62000c1e1900 */
[----:B------:R-:W-:-:S05]  /*0360*/  IMAD.WIDE.U32 R18, R0, 0x4, R20 ;  /* 0x0000000400127825 */ /* 0x000fca00078e0014 */
[----:B------:R0:W5:Y:S01]  /*0370*/  LDG.E R11, desc[UR4][R18.64] ;  /* 0x00000004120b7981 */ /* 0x000162000c1e1900 */
[----:B------:R-:W-:-:S05]  /*0380*/  IMAD.WIDE.U32 R16, R0, 0x4, R18 ;  /* 0x0000000400107825 */ /* 0x000fca00078e0012 */
[----:B------:R1:W5:Y:S01]  /*0390*/  LDG.E R10, desc[UR4][R16.64] ;  /* 0x00000004100a7981 */ /* 0x000362000c1e1900 */
[----:B0-----:R-:W-:-:S05]  /*03a0*/  IMAD.WIDE.U32 R18, R0, 0x4, R16 ;  /* 0x0000000400127825 */ /* 0x001fca00078e0010 */
[----:B------:R-:W5:Y:S01]  /*03b0*/  LDG.E R16, desc[UR4][R18.64] ;  /* 0x0000000412107981 */ /* 0x000f62000c1e1900 */
[----:B------:R-:W-:Y:S01]  /*03c0*/  IMAD.WIDE.U32 R20, R0, 0x4, R18 ;  /* 0x0000000400147825 */ /* 0x000fe200078e0012 */
[----:B--2---:R-:W-:-:S04]  /*03d0*/  FSETP.GT.AND P3, PT, R29, R9, PT ;  /* 0x000000091d00720b */ /* 0x004fc80003f64000 */
[----:B-1----:R-:W-:Y:S02]  /*03e0*/  FSEL R17, R29, R9, P3 ;  /* 0x000000091d117208 */ /* 0x002fe40001800000 */
[----:B------:R0:W2:Y:S02]  /*03f0*/  LDG.E R9, desc[UR4][R20.64] ;  /* 0x0000000414097981 */ /* 0x0000a4000c1e1900 */
[----:B0-----:R-:W-:-:S05]  /*0400*/  IMAD.WIDE.U32 R20, R0, 0x4, R20 ;  /* 0x0000000400147825 */ /* 0x001fca00078e0014 */
[----:B------:R-:W2:Y:S01]  /*0410*/  LDG.E R29, desc[UR4][R20.64] ;  /* 0x00000004141d7981 */ /* 0x000ea2000c1e1900 */
[----:B---3--:R-:W-:Y:S01]  /*0420*/  FSETP.GT.AND P1, PT, R8, R17, PT ;  /* 0x000000110800720b */ /* 0x008fe20003f24000 */
[----:B------:R-:W-:Y:S01]  /*0430*/  IMAD R7, R0, 0x10, R7 ;  /* 0x0000001000077824 */ /* 0x000fe200078e0207 */
[----:B------:R-:W-:Y:S02]  /*0440*/  SEL R5, R2, R5, P3 ;  /* 0x0000000502057207 */ /* 0x000fe40001800000 */
[----:B------:R-:W-:-:S04]  /*0450*/  FSEL R8, R8, R17, P1 ;  /* 0x0000001108087208 */ /* 0x000fc80000800000 */
[----:B----4-:R-:W-:-:S04]  /*0460*/  FSETP.GT.AND P2, PT, R28, R8, PT ;  /* 0x000000081c00720b */ /* 0x010fc80003f44000 */
[----:B------:R-:W-:Y:S01]  /*0470*/  FSEL R8, R28, R8, P2 ;  /* 0x000000081c087208 */ /* 0x000fe20001000000 */
[----:B------:R-:W-:-:S03]  /*0480*/  @P1 VIADD R5, R2, 0x1 ;  /* 0x0000000102051836 */ /* 0x000fc60000000000 */
[----:B-----5:R-:W-:-:S04]  /*0490*/  FSETP.GT.AND P4, PT, R27, R8, PT ;  /* 0x000000081b00720b */ /* 0x020fc80003f84000 */
[----:B------:R-:W-:Y:S01]  /*04a0*/  FSEL R27, R27, R8, P4 ;  /* 0x000000081b1b7208 */ /* 0x000fe20002000000 */
[----:B------:R-:W-:-:S03]  /*04b0*/  @P2 VIADD R5, R2, 0x2 ;  /* 0x0000000202052836 */ /* 0x000fc60000000000 */
[----:B------:R-:W-:-:S04]  /*04c0*/  FSETP.GT.AND P6, PT, R26, R27, PT ;  /* 0x0000001b1a00720b */ /* 0x000fc80003fc4000 */
[----:B------:R-:W-:Y:S01]  /*04d0*/  FSEL R26, R26, R27, P6 ;  /* 0x0000001b1a1a7208 */ /* 0x000fe20003000000 */
[----:B------:R-:W-:-:S03]  /*04e0*/  @P4 VIADD R5, R2, 0x3 ;  /* 0x0000000302054836 */ /* 0x000fc60000000000 */
[----:B------:R-:W-:-:S04]  /*04f0*/  FSETP.GT.AND P5, PT, R25, R26, PT ;  /* 0x0000001a1900720b */ /* 0x000fc80003fa4000 */
[----:B------:R-:W-:Y:S01]  /*0500*/  FSEL R25, R25, R26, P5 ;  /* 0x0000001a19197208 */ /* 0x000fe20002800000 */
[----:B------:R-:W-:-:S03]  /*0510*/  @P6 VIADD R5, R2, 0x4 ;  /* 0x0000000402056836 */ /* 0x000fc60000000000 */
[----:B------:R-:W-:-:S04]  /*0520*/  FSETP.GT.AND P3, PT, R24, R25, PT ;  /* 0x000000191800720b */ /* 0x000fc80003f64000 */
[----:B------:R-:W-:Y:S02]  /*0530*/  FSEL R24, R24, R25, P3 ;  /* 0x0000001918187208 */ /* 0x000fe40001800000 */
[----:B------:R-:W-:Y:S02]  /*0540*/  @P5 IADD3 R5, PT, PT, R2, 0x5, RZ ;  /* 0x0000000502055810 */ /* 0x000fe40007ffe0ff */
[----:B------:R-:W-:-:S04]  /*0550*/  FSETP.GT.AND P1, PT, R23, R24, PT ;  /* 0x000000181700720b */ /* 0x000fc80003f24000 */
[----:B------:R-:W-:Y:S01]  /*0560*/  FSEL R23, R23, R24, P1 ;  /* 0x0000001817177208 */ /* 0x000fe20000800000 */
[----:B------:R-:W-:-:S03]  /*0570*/  @P3 VIADD R5, R2, 0x6 ;  /* 0x0000000602053836 */ /* 0x000fc60000000000 */
[----:B------:R-:W-:-:S04]  /*0580*/  FSETP.GT.AND P2, PT, R22, R23, PT ;  /* 0x000000171600720b */ /* 0x000fc80003f44000 */
[----:B------:R-:W-:Y:S01]  /*0590*/  FSEL R22, R22, R23, P2 ;  /* 0x0000001716167208 */ /* 0x000fe20001000000 */
[----:B------:R-:W-:-:S03]  /*05a0*/  @P1 VIADD R5, R2, 0x7 ;  /* 0x0000000702051836 */ /* 0x000fc60000000000 */
[----:B------:R-:W-:-:S05]  /*05b0*/  FSETP.GT.AND P4, PT, R13, R22, PT ;  /* 0x000000160d00720b */ /* 0x000fca0003f84000 */
[----:B------:R-:W-:Y:S01]  /*05c0*/  @P2 VIADD R5, R2, 0x8 ;  /* 0x0000000802052836 */ /* 0x000fe20000000000 */
[----:B------:R-:W-:-:S07]  /*05d0*/  FSEL R13, R13, R22, P4 ;  /* 0x000000160d0d7208 */ /* 0x000fce0002000000 */
[----:B------:R-:W-:Y:S01]  /*05e0*/  @P4 VIADD R5, R2, 0x9 ;  /* 0x0000000902054836 */ /* 0x000fe20000000000 */
[----:B------:R-:W-:-:S04]  /*05f0*/  FSETP.GT.AND P6, PT, R12, R13, PT ;  /* 0x0000000d0c00720b */ /* 0x000fc80003fc4000 */
[----:B------:R-:W-:-:S04]  /*0600*/  FSEL R12, R12, R13, P6 ;  /* 0x0000000d0c0c7208 */ /* 0x000fc80003000000 */
[----:B------:R-:W-:-:S04]  /*0610*/  FSETP.GT.AND P5, PT, R11, R12, PT ;  /* 0x0000000c0b00720b */ /* 0x000fc80003fa4000 */
[----:B------:R-:W-:Y:S01]  /*0620*/  FSEL R11, R11, R12, P5 ;  /* 0x0000000c0b0b7208 */ /* 0x000fe20002800000 */
[----:B------:R-:W-:-:S03]  /*0630*/  @P6 VIADD R5, R2, 0xa ;  /* 0x0000000a02056836 */ /* 0x000fc60000000000 */
[----:B------:R-:W-:-:S04]  /*0640*/  FSETP.GT.AND P3, PT, R10, R11, PT ;  /* 0x0000000b0a00720b */ /* 0x000fc80003f64000 */
[----:B------:R-:W-:Y:S01]  /*0650*/  FSEL R11, R10, R11, P3 ;  /* 0x0000000b0a0b7208 */ /* 0x000fe20001800000 */
[----:B------:R-:W-:-:S03]  /*0660*/  @P5 VIADD R5, R2, 0xb ;  /* 0x0000000b02055836 */ /* 0x000fc60000000000 */
[----:B------:R-:W-:-:S04]  /*0670*/  FSETP.GT.AND P1, PT, R16, R11, PT ;  /* 0x0000000b1000720b */ /* 0x000fc80003f24000 */
[----:B------:R-:W-:Y:S01]  /*0680*/  FSEL R16, R16, R11, P1 ;  /* 0x0000000b10107208 */ /* 0x000fe20000800000 */
[----:B------:R-:W-:-:S08]  /*0690*/  @P3 VIADD R5, R2, 0xc ;  /* 0x0000000c02053836 */ /* 0x000fd00000000000 */
[----:B------:R-:W-:Y:S01]  /*06a0*/  @P1 VIADD R5, R2, 0xd ;  /* 0x0000000d02051836 */ /* 0x000fe20000000000 */
[----:B--2---:R-:W-:-:S04]  /*06b0*/  FSETP.GT.AND P2, PT, R9, R16, PT ;  /* 0x000000100900720b */ /* 0x004fc80003f44000 */
[----:B------:R-:W-:-:S09]  /*06c0*/  FSEL R16, R9, R16, P2 ;  /* 0x0000001009107208 */ /* 0x000fd20001000000 */
[----:B------:R-:W-:Y:S01]  /*06d0*/  @P2 VIADD R5, R2, 0xe ;  /* 0x0000000e02052836 */ /* 0x000fe20000000000 */
[----:B------:R-:W-:-:S04]  /*06e0*/  FSETP.GT.AND P4, PT, R29, R16, PT ;  /* 0x000000101d00720b */ /* 0x000fc80003f84000 */
[----:B------:R-:W-:-:S09]  /*06f0*/  FSEL R9, R29, R16, P4 ;  /* 0x000000101d097208 */ /* 0x000fd20002000000 */
[C---:B------:R-:W-:Y:S01]  /*0700*/  @P4 VIADD R5, R2.reuse, 0xf ;  /* 0x0000000f02054836 */ /* 0x040fe20000000000 */
[----:B------:R-:W-:-:S04]  /*0710*/  IADD3 R2, PT, PT, R2, 0x10, RZ ;  /* 0x0000001002027810 */ /* 0x000fc80007ffe0ff */
[----:B------:R-:W-:-:S13]  /*0720*/  ISETP.NE.AND P1, PT, R2, R6, PT ;  /* 0x000000060200720c */ /* 0x000fda0003f25270 */
[----:B------:R-:W-:Y:S05]  /*0730*/  @P1 BRA `(.L_x_2) ;  /* 0xfffffff800b01947 */ /* 0x000fea000383ffff */
.L_x_1:
[----:B------:R-:W-:Y:S05]  /*0740*/  @!P0 BRA `(.L_x_0) ;  /* 0x0000000400648947 */ /* 0x000fea0003800000 */
[----:B------:R-:W-:Y:S02]  /*0750*/  ISETP.GE.U32.AND P1, PT, R4, 0x8, PT ;  /* 0x000000080400780c */ /* 0x000fe40003f26070 */
[----:B------:R-:W-:-:S04]  /*0760*/  LOP3.LUT R8, R0, 0x7, RZ, 0xc0, !PT ;  /* 0x0000000700087812 */ /* 0x000fc800078ec0ff */
[----:B------:R-:W-:-:S07]  /*0770*/  ISETP.NE.AND P0, PT, R8, RZ, PT ;  /* 0x000000ff0800720c */ /* 0x000fce0003f05270 */
[----:B------:R-:W-:Y:S06]  /*0780*/  @!P1 BRA `(.L_x_3) ;  /* 0x0000000000ac9947 */ /* 0x000fec0003800000 */
[----:B------:R-:W0:Y:S01]  /*0790*/  LDC.64 R10, c[0x0][0x398] ;  /* 0x0000e600ff0a7b82 */ /* 0x000e220000000a00 */
[----:B------:R-:W-:-:S04]  /*07a0*/  IMAD R7, R6, R0, R3 ;  /* 0x0000000006077224 */ /* 0x000fc800078e0203 */
[----:B0-----:R-:W-:-:S05]  /*07b0*/  IMAD.WIDE R10, R7, 0x4, R10 ;  /* 0x00000004070a7825 */ /* 0x001fca00078e020a */
[----:B------:R0:W2:Y:S01]  /*07c0*/  LDG.E R2, desc[UR4][R10.64] ;  /* 0x000000040a027981 */ /* 0x0000a2000c1e1900 */
[----:B------:R-:W-:-:S05]  /*07d0*/  IMAD.WIDE.U32 R12, R0, 0x4, R10 ;  /* 0x00000004000c7825 */ /* 0x000fca00078e000a */
[----:B------:R1:W3:Y:S01]  /*07e0*/  LDG.E R7, desc[UR4][R12.64] ;  /* 0x000000040c077981 */ /* 0x0002e2000c1e1900 */
[----:B------:R-:W-:-:S05]  /*07f0*/  IMAD.WIDE.U32 R14, R0, 0x4, R12 ;  /* 0x00000004000e7825 */ /* 0x000fca00078e000c */
[----:B------:R-:W4:Y:S01]  /*0800*/  LDG.E R23, desc[UR4][R14.64] ;  /* 0x000000040e177981 */ /* 0x000f22000c1e1900 */
[----:B------:R-:W-:-:S05]  /*0810*/  IMAD.WIDE.U32 R16, R0, 0x4, R14 ;  /* 0x0000000400107825 */ /* 0x000fca00078e000e */
[----:B------:R-:W5:Y:S01]  /*0820*/  LDG.E R25, desc[UR4][R16.64] ;  /* 0x0000000410197981 */ /* 0x000f62000c1e1900 */
[----:B------:R-:W-:-:S05]  /*0830*/  IMAD.WIDE.U32 R18, R0, 0x4, R16 ;  /* 0x0000000400127825 */ /* 0x000fca00078e0010 */
[----:B------:R-:W5:Y:S01]  /*0840*/  LDG.E R27, desc[UR4][R18.64] ;  /* 0x00000004121b7981 */ /* 0x000f62000c1e1900 */
[----:B------:R-:W-:-:S05]  /*0850*/  IMAD.WIDE.U32 R20, R0, 0x4, R18 ;  /* 0x0000000400147825 */ /* 0x000fca00078e0012 */
[----:B------:R-:W5:Y:S01]  /*0860*/  LDG.E R29, desc[UR4][R20.64] ;  /* 0x00000004141d7981 */ /* 0x000f62000c1e1900 */
[----:B0-----:R-:W-:-:S05]  /*0870*/  IMAD.WIDE.U32 R10, R0, 0x4, R20 ;  /* 0x00000004000a7825 */ /* 0x001fca00078e0014 */
[----:B------:R-:W5:Y:S01]  /*0880*/  LDG.E R4, desc[UR4][R10.64] ;  /* 0x000000040a047981 */ /* 0x000f62000c1e1900 */
[----:B-1----:R-:W-:-:S06]  /*0890*/  IMAD.WIDE.U32 R12, R0, 0x4, R10 ;  /* 0x00000004000c7825 */ /* 0x002fcc00078e000a */
[----:B------:R-:W5:Y:S01]  /*08a0*/  LDG.E R13, desc[UR4][R12.64] ;  /* 0x000000040c0d7981 */ /* 0x000f62000c1e1900 */
[----:B--2---:R-:W-:-:S04]  /*08b0*/  FSETP.GT.AND P5, PT, R2, R9, PT ;  /* 0x000000090200720b */ /* 0x004fc80003fa4000 */
[----:B------:R-:W-:Y:S02]  /*08c0*/  FSEL R2, R2, R9, P5 ;  /* 0x0000000902027208 */ /* 0x000fe40002800000 */
[----:B------:R-:W-:Y:S02]  /*08d0*/  SEL R5, R6, R5, P5 ;  /* 0x0000000506057207 */ /* 0x000fe40002800000 */
[----:B---3--:R-:W-:-:S04]  /*08e0*/  FSETP.GT.AND P6, PT, R7, R2, PT ;  /* 0x000000020700720b */ /* 0x008fc80003fc4000 */
        /* <DEDUP_REMOVED lines=19> */
[C---:B------:R-:W-:Y:S02]  /*0a20*/  @P3 VIADD R5, R6.reuse, 0x7 ;  /* 0x0000000706053836 */ /* 0x040fe40000000000 */
[----:B------:R-:W-:-:S07]  /*0a30*/  VIADD R6, R6, 0x8 ;  /* 0x0000000806067836 */ /* 0x000fce0000000000 */
.L_x_3:
        /* <DEDUP_REMOVED lines=8> */
[----:B------:R-:W2:Y:S01]  /*0ac0*/  LDG.E R4, desc[UR4][R10.64] ;  /* 0x000000040a047981 */ /* 0x000ea2000c1e1900 */
[----:B------:R-:W-:-:S05]  /*0ad0*/  IMAD.WIDE.U32 R12, R0, 0x4, R10 ;  /* 0x00000004000c7825 */ /* 0x000fca00078e000a */
[----:B------:R-:W3:Y:S01]  /*0ae0*/  LDG.E R7, desc[UR4][R12.64] ;  /* 0x000000040c077981 */ /* 0x000ee2000c1e1900 */
[----:B------:R-:W-:-:S05]  /*0af0*/  IMAD.WIDE.U32 R14, R0, 0x4, R12 ;  /* 0x00000004000e7825 */ /* 0x000fca00078e000c */
[----:B------:R-:W4:Y:S01]  /*0b00*/  LDG.E R19, desc[UR4][R14.64] ;  /* 0x000000040e137981 */ /* 0x000f22000c1e1900 */
[----:B------:R-:W-:-:S06]  /*0b10*/  IMAD.WIDE.U32 R16, R0, 0x4, R14 ;  /* 0x0000000400107825 */ /* 0x000fcc00078e000e */
[----:B------:R-:W5:Y:S01]  /*0b20*/  LDG.E R17, desc[UR4][R16.64] ;  /* 0x0000000410117981 */ /* 0x000f62000c1e1900 */
[----:B--2---:R-:W-:-:S04]  /*0b30*/  FSETP.GT.AND P0, PT, R4, R9, PT ;  /* 0x000000090400720b */ /* 0x004fc80003f04000 */
[----:B------:R-:W-:Y:S02]  /*0b40*/  FSEL R4, R4, R9, P0 ;  /* 0x0000000904047208 */ /* 0x000fe40000000000 */
[----:B------:R-:W-:Y:S02]  /*0b50*/  SEL R5, R6, R5, P0 ;  /* 0x0000000506057207 */ /* 0x000fe40000000000 */
[----:B---3--:R-:W-:-:S04]  /*0b60*/  FSETP.GT.AND P2, PT, R7, R4, PT ;  /* 0x000000040700720b */ /* 0x008fc80003f44000 */
[----:B------:R-:W-:-:S04]  /*0b70*/  FSEL R4, R7, R4, P2 ;  /* 0x0000000407047208 */ /* 0x000fc80001000000 */
[----:B----4-:R-:W-:-:S04]  /*0b80*/  FSETP.GT.AND P3, PT, R19, R4, PT ;  /* 0x000000041300720b */ /* 0x010fc80003f64000 */
[----:B------:R-:W-:Y:S02]  /*0b90*/  FSEL R4, R19, R4, P3 ;  /* 0x0000000413047208 */ /* 0x000fe40001800000 */
[----:B------:R-:W-:Y:S02]  /*0ba0*/  @P2 IADD3 R5, PT, PT, R6, 0x1, RZ ;  /* 0x0000000106052810 */ /* 0x000fe40007ffe0ff */
[----:B-----5:R-:W-:-:S04]  /*0bb0*/  FSETP.GT.AND P4, PT, R17, R4, PT ;  /* 0x000000041100720b */ /* 0x020fc80003f84000 */
[----:B------:R-:W-:Y:S01]  /*0bc0*/  FSEL R9, R17, R4, P4 ;  /* 0x0000000411097208 */ /* 0x000fe20002000000 */
[----:B------:R-:W-:-:S08]  /*0bd0*/  @P3 VIADD R5, R6, 0x2 ;  /* 0x0000000206053836 */ /* 0x000fd00000000000 */
[C---:B------:R-:W-:Y:S02]  /*0be0*/  @P4 VIADD R5, R6.reuse, 0x3 ;  /* 0x0000000306054836 */ /* 0x040fe40000000000 */
[----:B------:R-:W-:-:S07]  /*0bf0*/  VIADD R6, R6, 0x4 ;  /* 0x0000000406067836 */ /* 0x000fce0000000000 */
.L_x_4:
[----:B------:R-:W-:Y:S05]  /*0c00*/  @!P1 BRA `(.L_x_0) ;  /* 0x0000000000349947 */ /* 0x000fea0003800000 */
[----:B------:R-:W0:Y:S01]  /*0c10*/  LDC.64 R12, c[0x0][0x398] ;  /* 0x0000e600ff0c7b82 */ /* 0x000e220000000a00 */
[----:B------:R-:W-:Y:S02]  /*0c20*/  IMAD.MOV R2, RZ, RZ, -R2 ;  /* 0x000000ffff027224 */ /* 0x000fe400078e0a02 */
[----:B------:R-:W-:-:S07]  /*0c30*/  IMAD R7, R6, R0, R3 ;  /* 0x0000000006077224 */ /* 0x000fce00078e0203 */
.L_x_5:
[----:B0-----:R-:W-:-:S06]  /*0c40*/  IMAD.WIDE R10, R7, 0x4, R12 ;  /* 0x00000004070a7825 */ /* 0x001fcc00078e020c */
[----:B------:R-:W2:Y:S01]  /*0c50*/  LDG.E R10, desc[UR4][R10.64] ;  /* 0x000000040a0a7981 */ /* 0x000ea2000c1e1900 */
[----:B------:R-:W-:Y:S02]  /*0c60*/  VIADD R2, R2, 0x1 ;  /* 0x0000000102027836 */ /* 0x000fe40000000000 */
[----:B------:R-:W-:-:S03]  /*0c70*/  IMAD.IADD R7, R7, 0x1, R0 ;  /* 0x0000000107077824 */ /* 0x000fc600078e0200 */
[----:B------:R-:W-:Y:S02]  /*0c80*/  ISETP.NE.AND P1, PT, R2, RZ, PT ;  /* 0x000000ff0200720c */ /* 0x000fe40003f25270 */
[----:B--2---:R-:W-:-:S04]  /*0c90*/  FSETP.GT.AND P0, PT, R10, R9, PT ;  /* 0x000000090a00720b */ /* 0x004fc80003f04000 */
[C---:B------:R-:W-:Y:S01]  /*0ca0*/  SEL R5, R6.reuse, R5, P0 ;  /* 0x0000000506057207 */ /* 0x040fe20000000000 */
[----:B------:R-:W-:Y:S01]  /*0cb0*/  VIADD R6, R6, 0x1 ;  /* 0x0000000106067836 */ /* 0x000fe20000000000 */
[----:B------:R-:W-:-:S05]  /*0cc0*/  FSEL R9, R10, R9, P0 ;  /* 0x000000090a097208 */ /* 0x000fca0000000000 */
[----:B------:R-:W-:Y:S05]  /*0cd0*/  @P1 BRA `(.L_x_5) ;  /* 0xfffffffc00d81947 */ /* 0x000fea000383ffff */
.L_x_0:
[----:B------:R-:W0:Y:S08]  /*0ce0*/  LDC.64 R6, c[0x0][0x390] ;  /* 0x0000e400ff067b82 */ /* 0x000e300000000a00 */
[----:B------:R-:W1:Y:S01]  /*0cf0*/  LDC.64 R12, c[0x0][0x3b0] ;  /* 0x0000ec00ff0c7b82 */ /* 0x000e620000000a00 */
[----:B0-----:R-:W-:-:S05]  /*0d00*/  IMAD.WIDE R6, R3, 0x4, R6 ;  /* 0x0000000403067825 */ /* 0x001fca00078e0206 */
[----:B------:R-:W2:Y:S01]  /*0d10*/  LDG.E R15, desc[UR4][R6.64] ;  /* 0x00000004060f7981 */ /* 0x000ea2000c1e1900 */
[----:B------:R-:W-:Y:S01]  /*0d20*/  BSSY.RECONVERGENT B0, `(.L_x_6) ;  /* 0x000000f000007945 */ /* 0x000fe20003800200 */
[----:B-1----:R-:W-:Y:S01]  /*0d30*/  IMAD.WIDE R12, R3, 0x4, R12 ;  /* 0x00000004030c7825 */ /* 0x002fe200078e020c */
[----:B--2---:R-:W-:-:S13]  /*0d40*/  ISETP.GE.AND P0, PT, R15, RZ, PT ;  /* 0x000000ff0f00720c */ /* 0x004fda0003f06270 */
[----:B------:R-:W0:Y:S01]  /*0d50*/  @P0 LDC.64 R10, c[0x0][0x388] ;  /* 0x0000e200ff0a0b82 */ /* 0x000e220000000a00 */
[----:B------:R-:W-:Y:S02]  /*0d60*/  @P0 IMAD.MOV.U32 R17, RZ, RZ, -0x1 ;  /* 0xffffffffff110424 */ /* 0x000fe400078e00ff */
[----:B0-----:R-:W-:-:S05]  /*0d70*/  @P0 IMAD.WIDE.U32 R10, R15, 0x4, R10 ;  /* 0x000000040f0a0825 */ /* 0x001fca00078e000a */
[----:B------:R0:W-:Y:S01]  /*0d80*/  @P0 STG.E desc[UR4][R10.64], R17 ;  /* 0x000000110a000986 */ /* 0x0001e2000c101904 */
[----:B------:R-:W-:Y:S05]  /*0d90*/  @P0 BRA `(.L_x_7) ;  /* 0x00000000001c0947 */ /* 0x000fea0003800000 */
[----:B------:R-:W1:Y:S01]  /*0da0*/  S2R R0, SR_LANEID ;  /* 0x0000000000007919 */ /* 0x000e620000000000 */
[----:B0-----:R-:W0:Y:S01]  /*0db0*/  LDC.64 R10, c[0x0][0x3b8] ;  /* 0x0000ee00ff0a7b82 */ /* 0x001e220000000a00 */
[----:B------:R-:W-:Y:S02]  /*0dc0*/  VOTEU.ANY UR6, UPT, PT ;  /* 0x0000000000067886 */ /* 0x000fe400038e0100 */
[----:B------:R-:W-:Y:S02]  /*0dd0*/  UFLO.U32 UR7, UR6 ;  /* 0x00000006000772bd */ /* 0x000fe400080e0000 */
[----:B------:R-:W0:Y:S04]  /*0de0*/  POPC R15, UR6 ;  /* 0x00000006000f7d09 */ /* 0x000e280008000000 */
[----:B-1----:R-:W-:-:S13]  /*0df0*/  ISETP.EQ.U32.AND P0, PT, R0, UR7, PT ;  /* 0x0000000700007c0c */ /* 0x002fda000bf02070 */
[----:B0-----:R1:W-:Y:S02]  /*0e00*/  @P0 REDG.E.ADD.STRONG.GPU desc[UR4][R10.64], R15 ;  /* 0x0000000f0a00098e */ /* 0x0013e4000c12e104 */
.L_x_7:
[----:B------:R-:W-:Y:S05]  /*0e10*/  BSYNC.RECONVERGENT B0 ;  /* 0x0000000000007941 */ /* 0x000fea0003800200 */
.L_x_6:
[----:B------:R-:W2:Y:S01]  /*0e20*/  LDG.E R0, desc[UR4][R12.64] ;  /* 0x000000040c007981 */ /* 0x000ea2000c1e1900 */
[----:B01----:R-:W0:Y:S01]  /*0e30*/  LDC.64 R10, c[0x0][0x388] ;  /* 0x0000e200ff0a7b82 */ /* 0x003e220000000a00 */
[----:B--2---:R-:W-:Y:S01]  /*0e40*/  FADD R15, R0, R9 ;  /* 0x00000009000f7221 */ /* 0x004fe20000000000 */
[----:B0-----:R-:W-:-:S04]  /*0e50*/  IMAD.WIDE R8, R5, 0x4, R10 ;  /* 0x0000000405087825 */ /* 0x001fc800078e020a */
[----:B------:R-:W-:Y:S04]  /*0e60*/  STG.E desc[UR4][R12.64], R15 ;  /* 0x0000000f0c007986 */ /* 0x000fe8000c101904 */
[----:B------:R-:W-:Y:S04]  /*0e70*/  STG.E desc[UR4][R8.64], R3 ;  /* 0x0000000308007986 */ /* 0x000fe8000c101904 */
[----:B------:R-:W-:Y:S01]  /*0e80*/  STG.E desc[UR4][R6.64], R5 ;  /* 0x0000000506007986 */ /* 0x000fe2000c101904 */
[----:B------:R-:W-:Y:S05]  /*0e90*/  EXIT ;  /* 0x000000000000794d */ /* 0x000fea0003800000 */
.L_x_8:
[----:B------:R-:W-:-:S00]  /*0ea0*/  BRA `(.L_x_8) ;  /* 0xfffffffc00fc7947 */ /* 0x000fc0000383ffff */
[----:B------:R-:W-:-:S00]  /*0eb0*/  NOP ;  /* 0x0000000000007918 */ /* 0x000fc00000000000 */
        /* <DEDUP_REMOVED lines=12> */
.L_x_14:


//--------------------- .text._Z11run_biddingiPfPiS0_S0_S_S0_S0_S_f --------------------------
	.section	.text._Z11run_biddingiPfPiS0_S0_S_S0_S0_S_f,"ax",@progbits
	.align	128
        .global         _Z11run_biddingiPfPiS0_S0_S_S0_S0_S_f
        .type           _Z11run_biddingiPfPiS0_S0_S_S0_S0_S_f,@function
        .size           _Z11run_biddingiPfPiS0_S0_S_S0_S0_S_f,(.L_x_15 - _Z11run_biddingiPfPiS0_S0_S_S0_S0_S_f)
        .other          _Z11run_biddingiPfPiS0_S0_S_S0_S0_S_f,@"STO_CUDA_ENTRY STV_DEFAULT"
_Z11run_biddingiPfPiS0_S0_S_S0_S0_S_f:
.text._Z11run_biddingiPfPiS0_S0_S_S0_S0_S_f:
        /* <DEDUP_REMOVED lines=12> */
[----:B--2---:R-:W-:-:S13]  /*00c0*/  ISETP.NE.AND P0, PT, R2, -0x1, PT ;  /* 0xffffffff0200780c */ /* 0x004fda0003f05270 */
[----:B------:R-:W-:Y:S05]  /*00d0*/  @P0 EXIT ;  /* 0x000000000000094d */ /* 0x000fea0003800000 */
[----:B------:R-:W0:Y:S01]  /*00e0*/  LDC.64 R2, c[0x0][0x388] ;  /* 0x0000e200ff027b82 */ /* 0x000e220000000a00 */
[----:B------:R-:W-:-:S07]  /*00f0*/  IMAD R0, R7, R10, RZ ;  /* 0x0000000a07007224 */ /* 0x000fce00078e02ff */
[----:B------:R-:W1:Y:S01]  /*0100*/  LDC.64 R4, c[0x0][0x3c0] ;  /* 0x0000f000ff047b82 */ /* 0x000e620000000a00 */
[----:B0-----:R-:W-:-:S05]  /*0110*/  IMAD.WIDE R2, R0, 0x4, R2 ;  /* 0x0000000400027825 */ /* 0x001fca00078e0202 */
[----:B------:R-:W2:Y:S04]  /*0120*/  LDG.E R16, desc[UR6][R2.64] ;  /* 0x0000000602107981 */ /* 0x000ea8000c1e1900 */
[----:B-1----:R-:W2:Y:S01]  /*0130*/  LDG.E R5, desc[UR6][R4.64] ;  /* 0x0000000604057981 */ /* 0x002ea2000c1e1900 */
[----:B------:R-:W-:Y:S01]  /*0140*/  ISETP.GE.AND P0, PT, R10, 0x2, PT ;  /* 0x000000020a00780c */ /* 0x000fe20003f06270 */
[----:B------:R-:W-:Y:S02]  /*0150*/  IMAD.MOV.U32 R21, RZ, RZ, -0x3b860000 ;  /* 0xc47a0000ff157424 */ /* 0x000fe400078e00ff */
[----:B------:R-:W-:Y:S02]  /*0160*/  IMAD.MOV.U32 R12, RZ, RZ, RZ ;  /* 0x000000ffff0c7224 */ /* 0x000fe400078e00ff */
[----:B--2---:R-:W-:-:S08]  /*0170*/  FADD R16, R16, -R5 ;  /* 0x8000000510107221 */ /* 0x004fd00000000000 */
[----:B------:R-:W-:Y:S05]  /*0180*/  @!P0 BRA `(.L_x_9) ;  /* 0x0000000800c88947 */ /* 0x000fea0003800000 */
[C---:B------:R-:W-:Y:S02]  /*0190*/  VIADD R4, R10.reuse, 0xfffffffe ;  /* 0xfffffffe0a047836 */ /* 0x040fe40000000000 */
[----:B------:R-:W-:Y:S02]  /*01a0*/  VIADD R10, R10, 0xffffffff ;  /* 0xffffffff0a0a7836 */ /* 0x000fe40000000000 */
[----:B------:R-:W-:Y:S01]  /*01b0*/  IMAD.MOV.U32 R12, RZ, RZ, RZ ;  /* 0x000000ffff0c7224 */ /* 0x000fe200078e00ff */
[----:B------:R-:W-:Y:S01]  /*01c0*/  ISETP.GE.U32.AND P0, PT, R4, 0x7, PT ;  /* 0x000000070400780c */ /* 0x000fe20003f06070 */
[----:B------:R-:W-:Y:S01]  /*01d0*/  IMAD.MOV.U32 R21, RZ, RZ, -0x3b860000 ;  /* 0xc47a0000ff157424 */ /* 0x000fe200078e00ff */
[----:B------:R-:W-:Y:S01]  /*01e0*/  LOP3.LUT R25, R10, 0x7, RZ, 0xc0, !PT ;  /* 0x000000070a197812 */ /* 0x000fe200078ec0ff */
[----:B------:R-:W-:-:S10]  /*01f0*/  IMAD.MOV.U32 R5, RZ, RZ, 0x1 ;  /* 0x00000001ff057424 */ /* 0x000fd400078e00ff */
[----:B------:R-:W-:Y:S05]  /*0200*/  @!P0 BRA `(.L_x_10) ;  /* 0x0000000400448947 */ /* 0x000fea0003800000 */
[----:B------:R-:W0:Y:S01]  /*0210*/  LDCU.64 UR4, c[0x0][0x3c0] ;  /* 0x00007800ff0477ac */ /* 0x000e220008000a00 */
[----:B------:R-:W-:Y:S01]  /*0220*/  LOP3.LUT R11, R10, 0xfffffff8, RZ, 0xc0, !PT ;  /* 0xfffffff80a0b7812 */ /* 0x000fe200078ec0ff */
[----:B------:R-:W-:Y:S02]  /*0230*/  IMAD.MOV.U32 R21, RZ, RZ, -0x3b860000 ;  /* 0xc47a0000ff157424 */ /* 0x000fe400078e00ff */
[----:B------:R-:W-:Y:S02]  /*0240*/  IMAD.MOV.U32 R8, RZ, RZ, RZ ;  /* 0x000000ffff087224 */ /* 0x000fe400078e00ff */
[----:B------:R-:W-:Y:S01]  /*0250*/  IMAD.MOV.U32 R12, RZ, RZ, RZ ;  /* 0x000000ffff0c7224 */ /* 0x000fe200078e00ff */
[----:B0-----:R-:W-:-:S04]  /*0260*/  UIADD3 UR4, UP0, UPT, UR4, 0x10, URZ ;  /* 0x0000001004047890 */ /* 0x001fc8000ff1e0ff */
[----:B------:R-:W-:Y:S02]  /*0270*/  UIADD3.X UR5, UPT, UPT, URZ, UR5, URZ, UP0, !UPT ;  /* 0x00000005ff057290 */ /* 0x000fe400087fe4ff */
[----:B------:R-:W-:-:S04]  /*0280*/  IMAD.U32 R4, RZ, RZ, UR4 ;  /* 0x00000004ff047e24 */ /* 0x000fc8000f8e00ff */
[----:B------:R-:W-:-:S07]  /*0290*/  IMAD.U32 R5, RZ, RZ, UR5 ;  /* 0x00000005ff057e24 */ /* 0x000fce000f8e00ff */
.L_x_11:
[----:B------:R-:W-:Y:S01]  /*02a0*/  VIADD R9, R8, 0x1 ;  /* 0x0000000108097836 */ /* 0x000fe20000000000 */
[----:B------:R-:W2:Y:S03]  /*02b0*/  LDG.E R18, desc[UR6][R4.64+-0xc] ;  /* 0xfffff40604127981 */ /* 0x000ea6000c1e1900 */
[----:B------:R-:W-:Y:S01]  /*02c0*/  IMAD.WIDE R6, R9, 0x4, R2 ;  /* 0x0000000409067825 */ /* 0x000fe200078e0202 */
[----:B------:R-:W3:Y:S04]  /*02d0*/  LDG.E R23, desc[UR6][R4.64+-0x8] ;  /* 0xfffff80604177981 */ /* 0x000ee8000c1e1900 */
[----:B------:R-:W2:Y:S04]  /*02e0*/  LDG.E R15, desc[UR6][R6.64] ;  /* 0x00000006060f7981 */ /* 0x000ea8000c1e1900 */
[----:B------:R-:W3:Y:S04]  /*02f0*/  LDG.E R24, desc[UR6][R6.64+0x4] ;  /* 0x0000040606187981 */ /* 0x000ee8000c1e1900 */
[----:B------:R-:W4:Y:S04]  /*0300*/  LDG.E R14, desc[UR6][R4.64+-0x4] ;  /* 0xfffffc06040e7981 */ /* 0x000f28000c1e1900 */
[----:B------:R-:W4:Y:S04]  /*0310*/  LDG.E R13, desc[UR6][R6.64+0x8] ;  /* 0x00000806060d7981 */ /* 0x000f28000c1e1900 */
[----:B------:R-:W5:Y:S04]  /*0320*/  LDG.E R20, desc[UR6][R4.64] ;  /* 0x0000000604147981 */ /* 0x000f68000c1e1900 */
[----:B------:R-:W5:Y:S04]  /*0330*/  LDG.E R19, desc[UR6][R6.64+0xc] ;  /* 0x00000c0606137981 */ /* 0x000f68000c1e1900 */
[----:B------:R-:W5:Y:S04]  /*0340*/  LDG.E R17, desc[UR6][R6.64+0x10] ;  /* 0x0000100606117981 */ /* 0x000f68000c1e1900 */
[----:B------:R-:W5:Y:S04]  /*0350*/  LDG.E R27, desc[UR6][R6.64+0x1c] ;  /* 0x00001c06061b7981 */ /* 0x000f68000c1e1900 */
[----:B------:R-:W5:Y:S01]  /*0360*/  LDG.E R28, desc[UR6][R4.64+0x10] ;  /* 0x00001006041c7981 */ /* 0x000f62000c1e1900 */
[----:B--2---:R-:W-:-:S03]  /*0370*/  FADD R22, R15, -R18 ;  /* 0x800000120f167221 */ /* 0x004fc60000000000 */
[----:B------:R-:W2:Y:S02]  /*0380*/  LDG.E R18, desc[UR6][R4.64+0x4] ;  /* 0x0000040604127981 */ /* 0x000ea4000c1e1900 */
[CC--:B------:R-:W-:Y:S02]  /*0390*/  FSETP.GT.AND P3, PT, R22.reuse, R16.reuse, PT ;  /* 0x000000101600720b */ /* 0x0c0fe40003f64000 */
[CC--:B------:R-:W-:Y:S02]  /*03a0*/  FSETP.GT.AND P0, PT, R22.reuse, R21.reuse, PT ;  /* 0x000000151600720b */ /* 0x0c0fe40003f04000 */
[----:B------:R-:W-:Y:S01]  /*03b0*/  FSEL R15, R22, R16, P3 ;  /* 0x00000010160f7208 */ /* 0x000fe20001800000 */
[----:B---3--:R-:W-:Y:S02]  /*03c0*/  FADD R26, R24, -R23 ;  /* 0x80000017181a7221 */ /* 0x008fe40000000000 */
[----:B------:R-:W3:Y:S04]  /*03d0*/  LDG.E R23, desc[UR6][R4.64+0xc] ;  /* 0x00000c0604177981 */ /* 0x000ee8000c1e1900 */
[----:B------:R-:W3:Y:S02]  /*03e0*/  LDG.E R24, desc[UR6][R6.64+0x18] ;  /* 0x0000180606187981 */ /* 0x000ee4000c1e1900 */
[----:B------:R-:W-:-:S02]  /*03f0*/  @!P3 FSEL R16, R22, R21, P0 ;  /* 0x000000151610b208 */ /* 0x000fc40000000000 */
[----:B------:R-:W3:Y:S04]  /*0400*/  LDG.E R22, desc[UR6][R4.64+0x8] ;  /* 0x0000080604167981 */ /* 0x000ee8000c1e1900 */
[----:B------:R0:W3:Y:S01]  /*0410*/  LDG.E R21, desc[UR6][R6.64+0x14] ;  /* 0x0000140606157981 */ /* 0x0000e2000c1e1900 */
[----:B------:R-:W-:Y:S01]  /*0420*/  FSETP.GT.AND P2, PT, R26, R15, PT ;  /* 0x0000000f1a00720b */ /* 0x000fe20003f44000 */
[----:B----4-:R-:W-:-:S03]  /*0430*/  FADD R14, R13, -R14 ;  /* 0x8000000e0d0e7221 */ /* 0x010fc60000000000 */
[C---:B------:R-:W-:Y:S02]  /*0440*/  FSEL R13, R26.reuse, R15, P2 ;  /* 0x0000000f1a0d7208 */ /* 0x040fe40001000000 */
[----:B------:R-:W-:Y:S02]  /*0450*/  FSETP.GT.AND P0, PT, R26, R16, PT ;  /* 0x000000101a00720b */ /* 0x000fe40003f04000 */
[----:B------:R-:W-:Y:S01]  /*0460*/  FSETP.GT.AND P4, PT, R14, R13, PT ;  /* 0x0000000d0e00720b */ /* 0x000fe20003f84000 */
[----:B-----5:R-:W-:-:S04]  /*0470*/  FADD R19, R19, -R20 ;  /* 0x8000001413137221 */ /* 0x020fc80000000000 */
[----:B------:R-:W-:Y:S02]  /*0480*/  @!P2 FSEL R15, R26, R16, P0 ;  /* 0x000000101a0fa208 */ /* 0x000fe40000000000 */
[----:B------:R-:W-:-:S04]  /*0490*/  FSEL R16, R14, R13, P4 ;  /* 0x0000000d0e107208 */ /* 0x000fc80002000000 */
[CC--:B------:R-:W-:Y:S02]  /*04a0*/  FSETP.GT.AND P1, PT, R19.reuse, R16.reuse, PT ;  /* 0x000000101300720b */ /* 0x0c0fe40003f24000 */
[CC--:B------:R-:W-:Y:S02]  /*04b0*/  FSETP.GT.AND P0, PT, R14.reuse, R15.reuse, PT ;  /* 0x0000000f0e00720b */ /* 0x0c0fe40003f04000 */
[----:B0-----:R-:W-:Y:S02]  /*04c0*/  FSEL R6, R19, R16, P1 ;  /* 0x0000001013067208 */ /* 0x001fe40000800000 */
[----:B------:R-:W-:Y:S02]  /*04d0*/  @!P4 FSEL R13, R14, R15, P0 ;  /* 0x0000000f0e0dc208 */ /* 0x000fe40000000000 */
[----:B------:R-:W-:Y:S02]  /*04e0*/  SEL R9, R9, R12, P3 ;  /* 0x0000000c09097207 */ /* 0x000fe40001800000 */
[----:B------:R-:W-:-:S04]  /*04f0*/  FSETP.GT.AND P5, PT, R19, R13, PT ;  /* 0x0000000d1300720b */ /* 0x000fc80003fa4000 */
[----:B------:R-:W-:Y:S01]  /*0500*/  @!P1 FSEL R16, R19, R13, P5 ;  /* 0x0000000d13109208 */ /* 0x000fe20002800000 */
[C---:B------:R-:W-:Y:S02]  /*0510*/  @P2 VIADD R9, R8.reuse, 0x2 ;  /* 0x0000000208092836 */ /* 0x040fe40000000000 */
[C---:B------:R-:W-:Y:S02]  /*0520*/  @P4 VIADD R9, R8.reuse, 0x3 ;  /* 0x0000000308094836 */ /* 0x040fe40000000000 */
[----:B------:R-:W-:Y:S02]  /*0530*/  @P1 VIADD R9, R8, 0x4 ;  /* 0x0000000408091836 */ /* 0x000fe40000000000 */
[----:B------:R-:W-:Y:S01]  /*0540*/  FADD R27, R27, -R28 ;  /* 0x8000001c1b1b7221 */ /* 0x000fe20000000000 */
[----:B--2---:R-:W-:-:S05]  /*0550*/  FADD R17, R17, -R18 ;  /* 0x8000001211117221 */ /* 0x004fca0000000000 */
[----:B------:R-:W-:-:S04]  /*0560*/  FSETP.GT.AND P0, PT, R17, R6, PT ;  /* 0x000000061100720b */ /* 0x000fc80003f04000 */
[C---:B------:R-:W-:Y:S02]  /*0570*/  FSEL R7, R17.reuse, R6, P0 ;  /* 0x0000000611077208 */ /* 0x040fe40000000000 */
[----:B------:R-:W-:Y:S01]  /*0580*/  FSETP.GT.AND P5, PT, R17, R16, PT ;  /* 0x000000101100720b */ /* 0x000fe20003fa4000 */
[----:B---3--:R-:W-:Y:S01]  /*0590*/  FADD R23, R24, -R23 ;  /* 0x8000001718177221 */ /* 0x008fe20000000000 */
[----:B------:R-:W-:-:S05]  /*05a0*/  FADD R21, R21, -R22 ;  /* 0x8000001615157221 */ /* 0x000fca0000000000 */
[----:B------:R-:W-:-:S04]  /*05b0*/  FSETP.GT.AND P3, PT, R21, R7, PT ;  /* 0x000000071500720b */ /* 0x000fc80003f64000 */
[----:B------:R-:W-:Y:S02]  /*05c0*/  FSEL R12, R21, R7, P3 ;  /* 0x00000007150c7208 */ /* 0x000fe40001800000 */
[----:B------:R-:W-:Y:S02]  /*05d0*/  @!P0 FSEL R6, R17, R16, P5 ;  /* 0x0000001011068208 */ /* 0x000fe40002800000 */
[----:B------:R-:W-:Y:S02]  /*05e0*/  FSETP.GT.AND P2, PT, R23, R12, PT ;  /* 0x0000000c1700720b */ /* 0x000fe40003f44000 */
[----:B------:R-:W-:Y:S01]  /*05f0*/  FSETP.GT.AND P4, PT, R21, R6, PT ;  /* 0x000000061500720b */ /* 0x000fe20003f84000 */
[----:B------:R-:W-:-:S03]  /*0600*/  @P0 VIADD R9, R8, 0x5 ;  /* 0x0000000508090836 */ /* 0x000fc60000000000 */
[----:B------:R-:W-:Y:S01]  /*0610*/  @!P3 FSEL R7, R21, R6, P4 ;  /* 0x000000061507b208 */ /* 0x000fe20002000000 */
[----:B------:R-:W-:Y:S01]  /*0620*/  @P3 VIADD R9, R8, 0x6 ;  /* 0x0000000608093836 */ /* 0x000fe20000000000 */
[C---:B------:R-:W-:Y:S02]  /*0630*/  FSEL R21, R23.reuse, R12, P2 ;  /* 0x0000000c17157208 */ /* 0x040fe40001000000 */
[----:B------:R-:W-:-:S03]  /*0640*/  FSETP.GT.AND P0, PT, R23, R7, PT ;  /* 0x000000071700720b */ /* 0x000fc60003f04000 */
[C---:B------:R-:W-:Y:S02]  /*0650*/  @P2 VIADD R9, R8.reuse, 0x7 ;  /* 0x0000000708092836 */ /* 0x040fe40000000000 */
[----:B------:R-:W-:Y:S01]  /*0660*/  VIADD R8, R8, 0x8 ;  /* 0x0000000808087836 */ /* 0x000fe20000000000 */
[----:B------:R-:W-:Y:S02]  /*0670*/  @!P2 FSEL R12, R23, R7, P0 ;  /* 0x00000007170ca208 */ /* 0x000fe40000000000 */
[C---:B------:R-:W-:Y:S02]  /*0680*/  FSETP.GT.AND P1, PT, R27.reuse, R21, PT ;  /* 0x000000151b00720b */ /* 0x040fe40003f24000 */
[----:B------:R-:W-:Y:S02]  /*0690*/  ISETP.NE.AND P2, PT, R8, R11, PT ;  /* 0x0000000b0800720c */ /* 0x000fe40003f45270 */
[----:B------:R-:W-:Y:S02]  /*06a0*/  IADD3 R4, P3, PT, R4, 0x20, RZ ;  /* 0x0000002004047810 */ /* 0x000fe40007f7e0ff */
[----:B------:R-:W-:-:S02]  /*06b0*/  FSETP.GT.AND P0, PT, R27, R12, PT ;  /* 0x0000000c1b00720b */ /* 0x000fc40003f04000 */
[----:B------:R-:W-:Y:S01]  /*06c0*/  FSEL R16, R27, R21, P1 ;  /* 0x000000151b107208 */ /* 0x000fe20000800000 */
[----:B------:R-:W-:-:S04]  /*06d0*/  IMAD.X R5, RZ, RZ, R5, P3 ;  /* 0x000000ffff057224 */ /* 0x000fc800018e0605 */
[----:B------:R-:W-:Y:S02]  /*06e0*/  @!P1 FSEL R21, R27, R12, P0 ;  /* 0x0000000c1b159208 */ /* 0x000fe40000000000 */
[----:B------:R-:W-:Y:S01]  /*06f0*/  SEL R12, R8, R9, P1 ;  /* 0x00000009080c7207 */ /* 0x000fe20000800000 */
[----:B------:R-:W-:Y:S06]  /*0700*/  @P2 BRA `(.L_x_11) ;  /* 0xfffffff800e42947 */ /* 0x000fec000383ffff */
[----:B------:R-:W-:-:S07]  /*0710*/  VIADD R5, R8, 0x1 ;  /* 0x0000000108057836 */ /* 0x000fce0000000000 */
.L_x_10:
[----:B------:R-:W-:-:S13]  /*0720*/  ISETP.NE.AND P0, PT, R25, RZ, PT ;  /* 0x000000ff1900720c */ /* 0x000fda0003f05270 */
[----:B------:R-:W-:Y:S05]  /*0730*/  @!P0 BRA `(.L_x_9) ;  /* 0x00000004005c8947 */ /* 0x000fea0003800000 */
[----:B------:R-:W-:Y:S02]  /*0740*/  ISETP.GE.U32.AND P1, PT, R25, 0x4, PT ;  /* 0x000000041900780c */ /* 0x000fe40003f26070 */
[----:B------:R-:W-:-:S04]  /*0750*/  LOP3.LUT R19, R10, 0x3, RZ, 0xc0, !PT ;  /* 0x000000030a137812 */ /* 0x000fc800078ec0ff */
[----:B------:R-:W-:-:S07]  /*0760*/  ISETP.NE.AND P0, PT, R19, RZ, PT ;  /* 0x000000ff1300720c */ /* 0x000fce0003f05270 */
[----:B------:R-:W-:Y:S06]  /*0770*/  @!P1 BRA `(.L_x_12) ;  /* 0x0000000000909947 */ /* 0x000fec0003800000 */
[----:B------:R-:W0:Y:S01]  /*0780*/  LDC.64 R8, c[0x0][0x3c0] ;  /* 0x0000f000ff087b82 */ /* 0x000e220000000a00 */
[----:B------:R-:W-:-:S05]  /*0790*/  IMAD.WIDE R6, R5, 0x4, R2 ;  /* 0x0000000405067825 */ /* 0x000fca00078e0202 */
[----:B------:R-:W2:Y:S04]  /*07a0*/  LDG.E R4, desc[UR6][R6.64] ;  /* 0x0000000606047981 */ /* 0x000ea8000c1e1900 */
[----:B------:R-:W3:Y:S04]  /*07b0*/  LDG.E R13, desc[UR6][R6.64+0x4] ;  /* 0x00000406060d7981 */ /* 0x000ee8000c1e1900 */
[----:B------:R-:W4:Y:S04]  /*07c0*/  LDG.E R15, desc[UR6][R6.64+0x8] ;  /* 0x00000806060f7981 */ /* 0x000f28000c1e1900 */
[----:B------:R-:W5:Y:S01]  /*07d0*/  LDG.E R17, desc[UR6][R6.64+0xc] ;  /* 0x00000c0606117981 */ /* 0x000f62000c1e1900 */
[----:B0-----:R-:W-:-:S05]  /*07e0*/  IMAD.WIDE.U32 R8, R5, 0x4, R8 ;  /* 0x0000000405087825 */ /* 0x001fca00078e0008 */
[----:B------:R-:W2:Y:S04]  /*07f0*/  LDG.E R11, desc[UR6][R8.64] ;  /* 0x00000006080b7981 */ /* 0x000ea8000c1e1900 */
[----:B------:R-:W3:Y:S04]  /*0800*/  LDG.E R14, desc[UR6][R8.64+0x4] ;  /* 0x00000406080e7981 */ /* 0x000ee8000c1e1900 */
[----:B------:R-:W4:Y:S04]  /*0810*/  LDG.E R18, desc[UR6][R8.64+0x8] ;  /* 0x0000080608127981 */ /* 0x000f28000c1e1900 */
[----:B------:R-:W5:Y:S01]  /*0820*/  LDG.E R20, desc[UR6][R8.64+0xc] ;  /* 0x00000c0608147981 */ /* 0x000f62000c1e1900 */
[----:B--2---:R-:W-:-:S05]  /*0830*/  FADD R4, R4, -R11 ;  /* 0x8000000b04047221 */ /* 0x004fca0000000000 */
[----:B------:R-:W-:Y:S01]  /*0840*/  FSETP.GT.AND P1, PT, R4, R16, PT ;  /* 0x000000100400720b */ /* 0x000fe20003f24000 */
[----:B---3--:R-:W-:-:S03]  /*0850*/  FADD R13, R13, -R14 ;  /* 0x8000000e0d0d7221 */ /* 0x008fc60000000000 */
[C---:B------:R-:W-:Y:S01]  /*0860*/  FSEL R11, R4.reuse, R16, P1 ;  /* 0x00000010040b7208 */ /* 0x040fe20000800000 */
[----:B----4-:R-:W-:Y:S01]  /*0870*/  FADD R15, R15, -R18 ;  /* 0x800000120f0f7221 */ /* 0x010fe20000000000 */
[----:B------:R-:W-:Y:S02]  /*0880*/  FSETP.GT.AND P3, PT, R4, R21, PT ;  /* 0x000000150400720b */ /* 0x000fe40003f64000 */
[----:B------:R-:W-:-:S04]  /*0890*/  FSETP.GT.AND P2, PT, R13, R11, PT ;  /* 0x0000000b0d00720b */ /* 0x000fc80003f44000 */
[----:B------:R-:W-:Y:S02]  /*08a0*/  FSEL R14, R13, R11, P2 ;  /* 0x0000000b0d0e7208 */ /* 0x000fe40001000000 */
[----:B------:R-:W-:Y:S02]  /*08b0*/  @!P1 FSEL R16, R4, R21, P3 ;  /* 0x0000001504109208 */ /* 0x000fe40001800000 */
[----:B------:R-:W-:Y:S01]  /*08c0*/  FSETP.GT.AND P3, PT, R15, R14, PT ;  /* 0x0000000e0f00720b */ /* 0x000fe20003f64000 */
[----:B-----5:R-:W-:Y:S01]  /*08d0*/  FADD R17, R17, -R20 ;  /* 0x8000001411117221 */ /* 0x020fe20000000000 */
[----:B------:R-:W-:Y:S02]  /*08e0*/  FSETP.GT.AND P4, PT, R13, R16, PT ;  /* 0x000000100d00720b */ /* 0x000fe40003f84000 */
[----:B------:R-:W-:Y:S02]  /*08f0*/  FSEL R21, R15, R14, P3 ;  /* 0x0000000e0f157208 */ /* 0x000fe40001800000 */
[----:B------:R-:W-:-:S02]  /*0900*/  @!P2 FSEL R11, R13, R16, P4 ;  /* 0x000000100d0ba208 */ /* 0x000fc40002000000 */
[----:B------:R-:W-:Y:S02]  /*0910*/  FSETP.GT.AND P4, PT, R17, R21, PT ;  /* 0x000000151100720b */ /* 0x000fe40003f84000 */
[----:B------:R-:W-:Y:S02]  /*0920*/  SEL R12, R5, R12, P1 ;  /* 0x0000000c050c7207 */ /* 0x000fe40000800000 */
[----:B------:R-:W-:-:S04]  /*0930*/  FSETP.GT.AND P1, PT, R15, R11, PT ;  /* 0x0000000b0f00720b */ /* 0x000fc80003f24000 */
[----:B------:R-:W-:Y:S01]  /*0940*/  @!P3 FSEL R14, R15, R11, P1 ;  /* 0x0000000b0f0eb208 */ /* 0x000fe20000800000 */
[----:B------:R-:W-:-:S03]  /*0950*/  @P2 VIADD R12, R5, 0x1 ;  /* 0x00000001050c2836 */ /* 0x000fc60000000000 */
[-C--:B------:R-:W-:Y:S01]  /*0960*/  FSETP.GT.AND P1, PT, R17, R14.reuse, PT ;  /* 0x0000000e1100720b */ /* 0x080fe20003f24000 */
[----:B------:R-:W-:Y:S01]  /*0970*/  @P3 VIADD R12, R5, 0x2 ;  /* 0x00000002050c3836 */ /* 0x000fe20000000000 */
[----:B------:R-:W-:Y:S01]  /*0980*/  FSEL R16, R17, R21, P4 ;  /* 0x0000001511107208 */ /* 0x000fe20002000000 */
[----:B------:R-:W-:Y:S01]  /*0990*/  @P4 VIADD R12, R5, 0x3 ;  /* 0x00000003050c4836 */ /* 0x000fe20000000000 */
[----:B------:R-:W-:Y:S01]  /*09a0*/  @!P4 FSEL R21, R17, R14, P1 ;  /* 0x0000000e1115c208 */ /* 0x000fe20000800000 */
[----:B------:R-:W-:-:S08]  /*09b0*/  VIADD R5, R5, 0x4 ;  /* 0x0000000405057836 */ /* 0x000fd00000000000 */
.L_x_12:
[----:B------:R-:W-:Y:S05]  /*09c0*/  @!P0 BRA `(.L_x_9) ;  /* 0x0000000000b88947 */ /* 0x000fea0003800000 */
[----:B------:R-:W-:-:S13]  /*09d0*/  ISETP.NE.AND P2, PT, R19, 0x1, PT ;  /* 0x000000011300780c */ /* 0x000fda0003f45270 */
[----:B------:R-:W0:Y:S01]  /*09e0*/  @P2 LDC.64 R8, c[0x0][0x3c0] ;  /* 0x0000f000ff082b82 */ /* 0x000e220000000a00 */
[----:B------:R-:W-:-:S05]  /*09f0*/  @P2 IMAD.WIDE R6, R5, 0x4, R2 ;  /* 0x0000000405062825 */ /* 0x000fca00078e0202 */
[----:B------:R-:W2:Y:S04]  /*0a00*/  @P2 LDG.E R4, desc[UR6][R6.64] ;  /* 0x0000000606042981 */ /* 0x000ea8000c1e1900 */
[----:B------:R-:W3:Y:S01]  /*0a10*/  @P2 LDG.E R14, desc[UR6][R6.64+0x4] ;  /* 0x00000406060e2981 */ /* 0x000ee2000c1e1900 */
[----:B0-----:R-:W-:-:S05]  /*0a20*/  @P2 IMAD.WIDE.U32 R8, R5, 0x4, R8 ;  /* 0x0000000405082825 */ /* 0x001fca00078e0008 */
[----:B------:R-:W2:Y:S04]  /*0a30*/  @P2 LDG.E R11, desc[UR6][R8.64] ;  /* 0x00000006080b2981 */ /* 0x000ea8000c1e1900 */
[----:B------:R-:W3:Y:S01]  /*0a40*/  @P2 LDG.E R15, desc[UR6][R8.64+0x4] ;  /* 0x00000406080f2981 */ /* 0x000ee2000c1e1900 */
[----:B------:R-:W-:-:S04]  /*0a50*/  LOP3.LUT R10, R10, 0x1, RZ, 0xc0, !PT ;  /* 0x000000010a0a7812 */ /* 0x000fc800078ec0ff */
[----:B------:R-:W-:Y:S02]  /*0a60*/  ISETP.NE.U32.AND P1, PT, R10, 0x1, PT ;  /* 0x000000010a00780c */ /* 0x000fe40003f25070 */
[----:B------:R-:W-:Y:S01]  /*0a70*/  PLOP3.LUT P4, PT, PT, PT, PT, 0x8, 0x80 ;  /* 0x000000000080781c */ /* 0x000fe20003f8e170 */
[----:B--2---:R-:W-:-:S10]  /*0a80*/  @P2 FADD R13, R4, -R11 ;  /* 0x8000000b040d2221 */ /* 0x004fd40000000000 */
[----:B------:R-:W0:Y:S01]  /*0a90*/  @!P1 LDC.64 R10, c[0x0][0x3c0] ;  /* 0x0000f000ff0a9b82 */ /* 0x000e220000000a00 */
[----:B------:R-:W-:Y:S01]  /*0aa0*/  @P2 FSETP.GT.AND P0, PT, R13, R16, PT ;  /* 0x000000100d00220b */ /* 0x000fe20003f04000 */
[----:B---3--:R-:W-:-:S03]  /*0ab0*/  @P2 FADD R15, R14, -R15 ;  /* 0x8000000f0e0f2221 */ /* 0x008fc60000000000 */
[----:B------:R-:W-:-:S04]  /*0ac0*/  @P2 FSEL R14, R13, R16, P0 ;  /* 0x000000100d0e2208 */ /* 0x000fc80000000000 */
[----:B------:R-:W-:-:S04]  /*0ad0*/  @P2 FSETP.GT.AND P3, PT, R15, R14, PT ;  /* 0x0000000e0f00220b */ /* 0x000fc80003f64000 */
[----:B------:R-:W-:Y:S02]  /*0ae0*/  @P2 PLOP3.LUT P4, PT, P3, PT, PT, 0x80, 0x8 ;  /* 0x000000000008281c */ /* 0x000fe40001f8f070 */
[----:B------:R-:W-:-:S11]  /*0af0*/  @P2 SEL R9, R5, R12, P0 ;  /* 0x0000000c05092207 */ /* 0x000fd60000000000 */
[C---:B------:R-:W-:Y:S02]  /*0b00*/  @P4 VIADD R9, R5.reuse, 0x1 ;  /* 0x0000000105094836 */ /* 0x040fe40000000000 */
[----:B------:R-:W-:-:S04]  /*0b10*/  @P2 VIADD R5, R5, 0x2 ;  /* 0x0000000205052836 */ /* 0x000fc80000000000 */
[----:B------:R-:W-:-:S04]  /*0b20*/  @!P1 IMAD.WIDE R2, R5, 0x4, R2 ;  /* 0x0000000405029825 */ /* 0x000fc800078e0202 */
[----:B0-----:R-:W-:Y:S02]  /*0b30*/  @!P1 IMAD.WIDE.U32 R6, R5, 0x4, R10 ;  /* 0x0000000405069825 */ /* 0x001fe400078e000a */
[----:B------:R-:W2:Y:S04]  /*0b40*/  @!P1 LDG.E R2, desc[UR6][R2.64] ;  /* 0x0000000602029981 */ /* 0x000ea8000c1e1900 */
[----:B------:R-:W2:Y:S01]  /*0b50*/  @!P1 LDG.E R7, desc[UR6][R6.64] ;  /* 0x0000000606079981 */ /* 0x000ea2000c1e1900 */
[----:B------:R-:W-:Y:S02]  /*0b60*/  FSETP.GT.OR P5, PT, R13, R16, !P2 ;  /* 0x000000100d00720b */ /* 0x000fe400057a4400 */
[----:B------:R-:W-:Y:S02]  /*0b70*/  PLOP3.LUT P0, PT, PT, PT, PT, 0x80, 0x8 ;  /* 0x000000000008781c */ /* 0x000fe40003f0f070 */
[----:B------:R-:W-:-:S02]  /*0b80*/  @P2 PLOP3.LUT P0, PT, P3, PT, PT, 0x80, 0x8 ;  /* 0x000000000008281c */ /* 0x000fc40001f0f070 */
[----:B------:R-:W-:Y:S02]  /*0b90*/  @P2 FSETP.GT.AND P4, PT, R13, R21, PT ;  /* 0x000000150d00220b */ /* 0x000fe40003f84000 */
[----:B------:R-:W-:-:S05]  /*0ba0*/  @P2 FSEL R8, R15, R14, P3 ;  /* 0x0000000e0f082208 */ /* 0x000fca0001800000 */
[----:B------:R-:W-:-:S04]  /*0bb0*/  @!P5 FSEL R16, R13, R21, P4 ;  /* 0x000000150d10d208 */ /* 0x000fc80002000000 */
[----:B------:R-:W-:-:S04]  /*0bc0*/  @P2 FSETP.GT.AND P4, PT, R15, R16, PT ;  /* 0x000000100f00220b */ /* 0x000fc80003f84000 */
[----:B------:R-:W-:Y:S01]  /*0bd0*/  @!P0 FSEL R14, R15, R16, P4 ;  /* 0x000000100f0e8208 */ /* 0x000fe20002000000 */
[----:B------:R-:W-:Y:S01]  /*0be0*/  @P2 IMAD.MOV.U32 R16, RZ, RZ, R8 ;  /* 0x000000ffff102224 */ /* 0x000fe200078e0008 */
[----:B------:R-:W-:-:S03]  /*0bf0*/  PLOP3.LUT P0, PT, PT, PT, PT, 0x80, 0x8 ;  /* 0x000000000008781c */ /* 0x000fc60003f0f070 */
[----:B------:R-:W-:Y:S02]  /*0c00*/  @P2 IMAD.MOV.U32 R21, RZ, RZ, R14 ;  /* 0x000000ffff152224 */ /* 0x000fe400078e000e */
[----:B------:R-:W-:Y:S02]  /*0c10*/  @P2 IMAD.MOV.U32 R12, RZ, RZ, R9 ;  /* 0x000000ffff0c2224 */ /* 0x000fe400078e0009 */
[----:B--2---:R-:W-:-:S05]  /*0c20*/  @!P1 FADD R4, R2, -R7 ;  /* 0x8000000702049221 */ /* 0x004fca0000000000 */
[----:B------:R-:W-:-:S04]  /*0c30*/  @!P1 FSETP.GT.AND P3, PT, R4, R16, PT ;  /* 0x000000100400920b */ /* 0x000fc80003f64000 */
[----:B------:R-:W-:Y:S02]  /*0c40*/  @!P1 PLOP3.LUT P0, PT, P3, PT, PT, 0x80, 0x8 ;  /* 0x000000000008981c */ /* 0x000fe40001f0f070 */
[C---:B------:R-:W-:Y:S02]  /*0c50*/  @!P1 FSETP.GT.AND P4, PT, R4.reuse, R21, PT ;  /* 0x000000150400920b */ /* 0x040fe40003f84000 */
[----:B------:R-:W-:Y:S02]  /*0c60*/  @!P1 FSEL R2, R4, R16, P3 ;  /* 0x0000001004029208 */ /* 0x000fe40001800000 */
[----:B------:R-:W-:-:S07]  /*0c70*/  @!P1 SEL R12, R5, R12, P3 ;  /* 0x0000000c050c9207 */ /* 0x000fce0001800000 */
[----:B------:R-:W-:-:S05]  /*0c80*/  @!P0 FSEL R16, R4, R21, P4 ;  /* 0x0000001504108208 */ /* 0x000fca0002000000 */
[----:B------:R-:W-:Y:S02]  /*0c90*/  @!P1 IMAD.MOV.U32 R21, RZ, RZ, R16 ;  /* 0x000000ffff159224 */ /* 0x000fe400078e0010 */
[----:B------:R-:W-:-:S07]  /*0ca0*/  @!P1 IMAD.MOV.U32 R16, RZ, RZ, R2 ;  /* 0x000000ffff109224 */ /* 0x000fce00078e0002 */
.L_x_9:
[----:B------:R-:W0:Y:S01]  /*0cb0*/  LDCU UR4, c[0x0][0x3c8] ;  /* 0x00007900ff0477ac */ /* 0x000e220008000800 */
[----:B------:R-:W1:Y:S01]  /*0cc0*/  LDC.64 R2, c[0x0][0x3a8] ;  /* 0x0000ea00ff027b82 */ /* 0x000e620000000a00 */
[----:B------:R-:W-:Y:S01]  /*0cd0*/  FADD R16, -R21, R16 ;  /* 0x0000001015107221 */ /* 0x000fe20000000100 */
[----:B------:R-:W-:-:S06]  /*0ce0*/  IMAD.IADD R9, R0, 0x1, R12 ;  /* 0x0000000100097824 */ /* 0x000fcc00078e020c */
[----:B------:R-:W2:Y:S01]  /*0cf0*/  LDC.64 R4, c[0x0][0x3b8] ;  /* 0x0000ee00ff047b82 */ /* 0x000ea20000000a00 */
[----:B0-----:R-:W-:-:S04]  /*0d00*/  FADD R7, R16, UR4 ;  /* 0x0000000410077e21 */ /* 0x001fc80008000000 */
[----:B------:R-:W0:Y:S01]  /*0d10*/  F2I.TRUNC.NTZ R11, R7 ;  /* 0x00000007000b7305 */ /* 0x000e22000020f100 */
[----:B-1----:R-:W-:-:S05]  /*0d20*/  IMAD.WIDE R2, R9, 0x4, R2 ;  /* 0x0000000409027825 */ /* 0x002fca00078e0202 */
[----:B------:R-:W-:Y:S01]  /*0d30*/  STG.E desc[UR6][R2.64], R7 ;  /* 0x0000000702007986 */ /* 0x000fe2000c101906 */
[----:B--2---:R-:W-:-:S05]  /*0d40*/  IMAD.WIDE.U32 R12, R12, 0x4, R4 ;  /* 0x000000040c0c7825 */ /* 0x004fca00078e0004 */
[----:B0-----:R-:W-:Y:S01]  /*0d50*/  REDG.E.MAX.S32.STRONG.GPU desc[UR6][R12.64], R11 ;  /* 0x0000000b0c00798e */ /* 0x001fe2000d12e306 */
[----:B------:R-:W-:Y:S05]  /*0d60*/  EXIT ;  /* 0x000000000000794d */ /* 0x000fea0003800000 */
.L_x_13:
        /* <DEDUP_REMOVED lines=9> */
.L_x_15:


//--------------------- .nv.shared.reserved.0     --------------------------
	.section	.nv.shared.reserved.0,"aw",@nobits
	.weak		__nv_reservedSMEM_offset_0_alias
	.size		__nv_reservedSMEM_offset_0_alias, 0, 64
	.other		__nv_reservedSMEM_offset_0_alias,@"STO_CUDA_RESERVED_SHARED STV_DEFAULT"
__nv_reservedSMEM_offset_0_alias:
	.zero		0
	.zero		64


//--------------------- .nv.constant0._Z14run_assignmentiPiS_PfS_S_S0_S_ --------------------------
	.section	.nv.constant0._Z14run_assignmentiPiS_PfS_S_S0_S_,"a",@progbits
	.sectionflags	@""
	.align	4
.nv.constant0._Z14run_assignmentiPiS_PfS_S_S0_S_:
	.zero		960


//--------------------- .nv.constant0._Z11run_biddingiPfPiS0_S0_S_S0_S0_S_f --------------------------
	.section	.nv.constant0._Z11run_biddingiPfPiS0_S0_S_S0_S0_S_f,"a",@progbits
	.sectionflags	@""
	.align	4
.nv.constant0._Z11run_biddingiPfPiS0_S0_S_S0_S0_S_f:
	.zero		972


//--------------------- SYMBOLS --------------------------

	.type		.nv.reservedSmem.offset0,@object
	.size		.nv.reservedSmem.offset0,0x4
